def gluon_wgmma(
    a_ptr,
    b_ptr,
    c_ptr,
    M,
    N,
    K,
    stride_am,
    stride_bk,
    stride_cm,
    BLOCK_M: gl.constexpr,
    BLOCK_N: gl.constexpr,
    BLOCK_K: gl.constexpr,
    DTYPE: gl.constexpr,
    A_LAYOUT: gl.constexpr,
    B_LAYOUT: gl.constexpr,
    C_LAYOUT: gl.constexpr,
    B_SHAPE: gl.constexpr,
    TRANS_B: gl.constexpr,
    NUM_BUFFERS: gl.constexpr,
    NUM_WARPS: gl.constexpr,
):
    a_desc = tma.make_tensor_descriptor(
        a_ptr, [M, K], [stride_am, 1], [BLOCK_M, BLOCK_K], A_LAYOUT
    )
    b_desc = tma.make_tensor_descriptor(
        b_ptr,
        [N, K] if TRANS_B else [K, N],
        [stride_bk, 1],
        B_SHAPE,
        B_LAYOUT,
    )
    c_desc = tma.make_tensor_descriptor(
        c_ptr, [M, N], [stride_cm, 1], [BLOCK_M, BLOCK_N], C_LAYOUT
    )

    a_bufs = gl.allocate_shared_memory(
        DTYPE, [NUM_BUFFERS, BLOCK_M, BLOCK_K], A_LAYOUT
    )
    b_bufs = gl.allocate_shared_memory(DTYPE, [NUM_BUFFERS] + B_SHAPE, B_LAYOUT)

    pid_m = gl.program_id(0)
    pid_n = gl.program_id(1)
    off_m = pid_m * BLOCK_M
    off_n = pid_n * BLOCK_N

    mma_layout: gl.constexpr = pick_wgmma_layout(DTYPE, BLOCK_M, BLOCK_N, NUM_WARPS)
    acc = warpgroup_mma_init(
        gl.zeros((BLOCK_M, BLOCK_N), dtype=gl.float32, layout=mma_layout)
    )

    bars = gl.allocate_shared_memory(
        gl.int64, [NUM_BUFFERS, 1], mbarrier.MBarrierLayout()
    )
    for i in gl.static_range(NUM_BUFFERS):
        mbarrier.init(bars.index(i), count=1)
    idx = 0
    phase = 0

    for k in range(0, K, BLOCK_K):
        a = a_bufs.index(idx)
        b = b_bufs.index(idx)
        bar = bars.index(idx)
        mbarrier.expect(bar, a_desc.block_type.nbytes + b_desc.block_type.nbytes)
        tma.async_copy_global_to_shared(a_desc, [off_m, k], bar, a)
        tma.async_copy_global_to_shared(
            b_desc, [off_n, k] if TRANS_B else [k, off_n], bar, b
        )
        mbarrier.wait(bar, phase=phase)

        if TRANS_B:
            b = b.permute((1, 0))
        acc = warpgroup_mma_wait(num_outstanding=0, deps=(acc,))
        acc = warpgroup_mma(a, b, acc, is_async=True)

        idx += 1
        if idx == NUM_BUFFERS:
            idx = 0
            phase ^= 1

    acc = warpgroup_mma_wait(num_outstanding=0, deps=(acc,))
    for i in gl.static_range(NUM_BUFFERS):
        mbarrier.invalidate(bars.index(i))

    c_smem = gl.allocate_shared_memory(DTYPE, [BLOCK_M, BLOCK_N], C_LAYOUT)
    c_smem.store(acc.to(DTYPE))
    fence_async_shared()
    tma.async_copy_shared_to_global(c_desc, [off_m, off_n], c_smem)
    tma.store_wait(pendings=0)

# config = {"BLOCK_K": 128, "BLOCK_M": 128, "BLOCK_N": 64, "arch": "sm_90", "dtype": "bf16", "num_buffers": 2, "num_warps": 8, "trans_b": 0}
# arch = sm_90


// ===== COMPILED SASS (sm_90a) =====

	.target	sm_90a

	.elftype	@"ET_EXEC"


//--------------------- .note.nv.tkinfo           --------------------------
	.section	.note.nv.tkinfo,"",@"SHT_NOTE"
	.sectionflags	@"SHF_NOTE_NV_TKINFO"
	.tkinfo
        /*0018*/ 	.word	0x00000002
        /*0030*/ 	.string	""
        /*0030*/ 	.string	"ptxas"
        /*0030*/ 	.string	"Cuda compilation tools, release 13.0, V13.0.88"
        /*0030*/ 	.string	"Build cuda_13.0.r13.0/compiler.36424714_0"
        /*0030*/ 	.string	"-v  -suppress-debug-info  -lineinfo  -arch sm_90a "



//--------------------- .note.nv.cuinfo           --------------------------
	.section	.note.nv.cuinfo,"",@"SHT_NOTE"
	.sectionflags	@"SHF_NOTE_NV_CUINFO"
        /*0018*/ 	.short	0x0002
        /*001a*/ 	.short	0x005a
        /*001c*/ 	.short	0x0082
	.zero		2


//--------------------- .nv.info                  --------------------------
	.section	.nv.info,"",@"SHT_CUDA_INFO"
	.align	4


	//----- nvinfo : EIATTR_REGCOUNT
	.align		4
        /*0000*/ 	.byte	0x04, 0x2f
        /*0002*/ 	.short	(.L_1 - .L_0)
	.align		4
.L_0:
        /*0004*/ 	.word	index@(gluon_wgmma)
        /*0008*/ 	.word	0x0000003a


	//----- nvinfo : EIATTR_FRAME_SIZE
	.align		4
.L_1:
        /*000c*/ 	.byte	0x04, 0x11
        /*000e*/ 	.short	(.L_3 - .L_2)
	.align		4
.L_2:
        /*0010*/ 	.word	index@(gluon_wgmma)
        /*0014*/ 	.word	0x00000000


	//----- nvinfo : EIATTR_MIN_STACK_SIZE
	.align		4
.L_3:
        /*0018*/ 	.byte	0x04, 0x12
        /*001a*/ 	.short	(.L_5 - .L_4)
	.align		4
.L_4:
        /*001c*/ 	.word	index@(gluon_wgmma)
        /*0020*/ 	.word	0x00000000
.L_5:


//--------------------- .nv.compat                --------------------------
	.section	.nv.compat,"",@"SHT_CUDA_COMPAT_INFO"
	.align	4
        /*0000*/ 	.byte	0x02, 0x09, 0x01, 0x00, 0x02, 0x02, 0x04, 0x00, 0x02, 0x05, 0x05, 0x00, 0x03, 0x07, 0x01, 0x01
        /*0010*/ 	.byte	0x02, 0x03, 0x03, 0x00, 0x02, 0x06, 0x01, 0x00, 0x04, 0x0b, 0x08, 0x00, 0x00, 0x00, 0x00, 0x00
        /*0020*/ 	.byte	0x00, 0x00, 0x00, 0x00


//--------------------- .nv.info.gluon_wgmma      --------------------------
	.section	.nv.info.gluon_wgmma,"",@"SHT_CUDA_INFO"
	.sectionflags	@""
	.align	4


	//----- nvinfo : EIATTR_CUDA_API_VERSION
	.align		4
        /*0000*/ 	.byte	0x04, 0x37
        /*0002*/ 	.short	(.L_7 - .L_6)
.L_6:
        /*0004*/ 	.word	0x00000082


	//----- nvinfo : EIATTR_KPARAM_INFO
	.align		4
.L_7:
        /*0008*/ 	.byte	0x04, 0x17
        /*000a*/ 	.short	(.L_9 - .L_8)
.L_8:
        /*000c*/ 	.word	0x00000000
        /*0010*/ 	.short	0x000a
        /*0012*/ 	.short	0x0048
        /*0014*/ 	.byte	0x00, 0xf4, 0x21, 0x00


	//----- nvinfo : EIATTR_KPARAM_INFO
	.align		4
.L_9:
        /*0018*/ 	.byte	0x04, 0x17
        /*001a*/ 	.short	(.L_11 - .L_10)
.L_10:
        /*001c*/ 	.word	0x00000000
        /*0020*/ 	.short	0x0009
        /*0022*/ 	.short	0x0040
        /*0024*/ 	.byte	0x00, 0xf4, 0x21, 0x00


	//----- nvinfo : EIATTR_KPARAM_INFO
	.align		4
.L_11:
        /*0028*/ 	.byte	0x04, 0x17
        /*002a*/ 	.short	(.L_13 - .L_12)
.L_12:
        /*002c*/ 	.word	0x00000000
        /*0030*/ 	.short	0x0008
        /*0032*/ 	.short	0x0038
        /*0034*/ 	.byte	0x00, 0xf0, 0x21, 0x00


	//----- nvinfo : EIATTR_KPARAM_INFO
	.align		4
.L_13:
        /*0038*/ 	.byte	0x04, 0x17
        /*003a*/ 	.short	(.L_15 - .L_14)
.L_14:
        /*003c*/ 	.word	0x00000000
        /*0040*/ 	.short	0x0007
        /*0042*/ 	.short	0x0030
        /*0044*/ 	.byte	0x00, 0xf0, 0x21, 0x00


	//----- nvinfo : EIATTR_KPARAM_INFO
	.align		4
.L_15:
        /*0048*/ 	.byte	0x04, 0x17
        /*004a*/ 	.short	(.L_17 - .L_16)
.L_16:
        /*004c*/ 	.word	0x00000000
        /*0050*/ 	.short	0x0006
        /*0052*/ 	.short	0x0028
        /*0054*/ 	.byte	0x00, 0xf0, 0x21, 0x00


	//----- nvinfo : EIATTR_KPARAM_INFO
	.align		4
.L_17:
        /*0058*/ 	.byte	0x04, 0x17
        /*005a*/ 	.short	(.L_19 - .L_18)
.L_18:
        /*005c*/ 	.word	0x00000000
        /*0060*/ 	.short	0x0005
        /*0062*/ 	.short	0x0020
        /*0064*/ 	.byte	0x00, 0xf0, 0x11, 0x00


	//----- nvinfo : EIATTR_KPARAM_INFO
	.align		4
.L_19:
        /*0068*/ 	.byte	0x04, 0x17
        /*006a*/ 	.short	(.L_21 - .L_20)
.L_20:
        /*006c*/ 	.word	0x00000000
        /*0070*/ 	.short	0x0004
        /*0072*/ 	.short	0x001c
        /*0074*/ 	.byte	0x00, 0xf0, 0x11, 0x00


	//----- nvinfo : EIATTR_KPARAM_INFO
	.align		4
.L_21:
        /*0078*/ 	.byte	0x04, 0x17
        /*007a*/ 	.short	(.L_23 - .L_22)
.L_22:
        /*007c*/ 	.word	0x00000000
        /*0080*/ 	.short	0x0003
        /*0082*/ 	.short	0x0018
        /*0084*/ 	.byte	0x00, 0xf0, 0x11, 0x00


	//----- nvinfo : EIATTR_KPARAM_INFO
	.align		4
.L_23:
        /*0088*/ 	.byte	0x04, 0x17
        /*008a*/ 	.short	(.L_25 - .L_24)
.L_24:
        /*008c*/ 	.word	0x00000000
        /*0090*/ 	.short	0x0002
        /*0092*/ 	.short	0x0010
        /*0094*/ 	.byte	0x00, 0xf4, 0x21, 0x00


	//----- nvinfo : EIATTR_KPARAM_INFO
	.align		4
.L_25:
        /*0098*/ 	.byte	0x04, 0x17
        /*009a*/ 	.short	(.L_27 - .L_26)
.L_26:
        /*009c*/ 	.word	0x00000000
        /*00a0*/ 	.short	0x0001
        /*00a2*/ 	.short	0x0008
        /*00a4*/ 	.byte	0x00, 0xf4, 0x21, 0x00


	//----- nvinfo : EIATTR_KPARAM_INFO
	.align		4
.L_27:
        /*00a8*/ 	.byte	0x04, 0x17
        /*00aa*/ 	.short	(.L_29 - .L_28)
.L_28:
        /*00ac*/ 	.word	0x00000000
        /*00b0*/ 	.short	0x0000
        /*00b2*/ 	.short	0x0000
        /*00b4*/ 	.byte	0x00, 0xf4, 0x21, 0x00


	//----- nvinfo : EIATTR_SPARSE_MMA_MASK
	.align		4
.L_29:
        /*00b8*/ 	.byte	0x03, 0x50
        /*00ba*/ 	.short	0x0000


	//----- nvinfo : EIATTR_MAXREG_COUNT
	.align		4
        /*00bc*/ 	.byte	0x03, 0x1b
        /*00be*/ 	.short	0x00ff


	//----- nvinfo : EIATTR_NUM_BARRIERS
	.align		4
        /*00c0*/ 	.byte	0x02, 0x4c
        /*00c2*/ 	.byte	0x01
	.zero		1


	//----- nvinfo : EIATTR_MERCURY_ISA_VERSION
	.align		4
        /*00c4*/ 	.byte	0x03, 0x5f
        /*00c6*/ 	.short	0x0101


	//----- nvinfo : EIATTR_INT_WARP_WIDE_INSTR_OFFSETS
	.align		4
        /*00c8*/ 	.byte	0x04, 0x31
        /*00ca*/ 	.short	(.L_31 - .L_30)


	//   ....[0]....
.L_30:
        /*00cc*/ 	.word	0x00001320


	//   ....[1]....
        /*00d0*/ 	.word	0x00001340


	//   ....[2]....
        /*00d4*/ 	.word	0x000013f0


	//   ....[3]....
        /*00d8*/ 	.word	0x000016b0


	//   ....[4]....
        /*00dc*/ 	.word	0x000016c0


	//   ....[5]....
        /*00e0*/ 	.word	0x00001740


	//   ....[6]....
        /*00e4*/ 	.word	0x00001750


	//   ....[7]....
        /*00e8*/ 	.word	0x00001db0


	//   ....[8]....
        /*00ec*/ 	.word	0x00001dc0


	//----- nvinfo : EIATTR_COOP_GROUP_MASK_REGIDS
	.align		4
.L_31:
        /*00f0*/ 	.byte	0x04, 0x29
        /*00f2*/ 	.short	(.L_33 - .L_32)


	//   ....[0]....
.L_32:
        /*00f4*/ 	.word	0xffffffff


	//   ....[1]....
        /*00f8*/ 	.word	0xffffffff


	//   ....[2]....
        /*00fc*/ 	.word	0xffffffff


	//----- nvinfo : EIATTR_COOP_GROUP_INSTR_OFFSETS
	.align		4
.L_33:
        /*0100*/ 	.byte	0x04, 0x28
        /*0102*/ 	.short	(.L_35 - .L_34)


	//   ....[0]....
.L_34:
        /*0104*/ 	.word	0x00000150


	//   ....[1]....
        /*0108*/ 	.word	0x00000720


	//   ....[2]....
        /*010c*/ 	.word	0x00000cd0


	//----- nvinfo : EIATTR_MBARRIER_INSTR_OFFSETS
	.align		4
.L_35:
        /*0110*/ 	.byte	0x04, 0x39
        /*0112*/ 	.short	(.L_37 - .L_36)


	//   ....[0]....
.L_36:
        /*0114*/ 	.word	0x00001470
        /*0118*/ 	.word	0x000000ff
        /*011c*/ 	.word	0x00018000
        /*0120*/ 	.short	0x0100
        /*0122*/ 	.byte	0x0c
	.zero		1


	//   ....[1]....
        /*0124*/ 	.word	0x00001490
        /*0128*/ 	.word	0x000000ff
        /*012c*/ 	.word	0x00018008
        /*0130*/ 	.short	0x0100
        /*0132*/ 	.byte	0x0c
	.zero		1


	//   ....[2]....
        /*0134*/ 	.word	0x00001800
        /*0138*/ 	.word	0x000000ff
        /*013c*/ 	.word	0x00018000
        /*0140*/ 	.short	0x010a
        /*0142*/ 	.byte	0x12
	.zero		1


	//   ....[3]....
        /*0144*/ 	.word	0x00001c20
        /*0148*/ 	.word	0x000000ff
        /*014c*/ 	.word	0x00018000
        /*0150*/ 	.short	0x0108
        /*0152*/ 	.byte	0x0c
	.zero		1


	//   ....[4]....
        /*0154*/ 	.word	0x00001d40
        /*0158*/ 	.word	0x000000ff
        /*015c*/ 	.word	0x00018008
        /*0160*/ 	.short	0x0108
        /*0162*/ 	.byte	0x0c
	.zero		1


	//   ....[5]....
        /*0164*/ 	.word	0x00001e70
        /*0168*/ 	.word	0x000000ff
        /*016c*/ 	.word	0x00018000
        /*0170*/ 	.short	0x010a
        /*0172*/ 	.byte	0x12
	.zero		1


	//----- nvinfo : EIATTR_NUM_MBARRIERS
	.align		4
.L_37:
        /*0174*/ 	.byte	0x03, 0x38
        /*0176*/ 	.short	0x0002


	//----- nvinfo : EIATTR_EXIT_INSTR_OFFSETS
	.align		4
        /*0178*/ 	.byte	0x04, 0x1c
        /*017a*/ 	.short	(.L_39 - .L_38)


	//   ....[0]....
.L_38:
        /*017c*/ 	.word	0x00001e60


	//----- nvinfo : EIATTR_REQNTID
	.align		4
.L_39:
        /*0180*/ 	.byte	0x04, 0x10
        /*0182*/ 	.short	(.L_41 - .L_40)
.L_40:
        /*0184*/ 	.word	0x00000100
        /*0188*/ 	.word	0x00000001
        /*018c*/ 	.word	0x00000001


	//----- nvinfo : EIATTR_CRS_STACK_SIZE
	.align		4
.L_41:
        /*0190*/ 	.byte	0x04, 0x1e
        /*0192*/ 	.short	(.L_43 - .L_42)
.L_42:
        /*0194*/ 	.word	0x00000000


	//----- nvinfo : EIATTR_CBANK_PARAM_SIZE
	.align		4
.L_43:
        /*0198*/ 	.byte	0x03, 0x19
        /*019a*/ 	.short	0x0050


	//----- nvinfo : EIATTR_PARAM_CBANK
	.align		4
        /*019c*/ 	.byte	0x04, 0x0a
        /*019e*/ 	.short	(.L_45 - .L_44)
	.align		4
.L_44:
        /*01a0*/ 	.word	index@(.nv.constant0.gluon_wgmma)
        /*01a4*/ 	.short	0x0210
        /*01a6*/ 	.short	0x0050


	//----- nvinfo : EIATTR_SW_WAR
	.align		4
.L_45:
        /*01a8*/ 	.byte	0x04, 0x36
        /*01aa*/ 	.short	(.L_47 - .L_46)
.L_46:
        /*01ac*/ 	.word	0x00000008
.L_47:


//--------------------- .nv.callgraph             --------------------------
	.section	.nv.callgraph,"",@"SHT_CUDA_CALLGRAPH"
	.align	4
	.sectionentsize	8
	.align		4
        /*0000*/ 	.word	0x00000000
	.align		4
        /*0004*/ 	.word	0xffffffff
	.align		4
        /*0008*/ 	.word	0x00000000
	.align		4
        /*000c*/ 	.word	0xfffffffe
	.align		4
        /*0010*/ 	.word	0x00000000
	.align		4
        /*0014*/ 	.word	0xfffffffd
	.align		4
        /*0018*/ 	.word	0x00000000
	.align		4
        /*001c*/ 	.word	0xfffffffc


//--------------------- .text.gluon_wgmma         --------------------------
	.section	.text.gluon_wgmma,"ax",@progbits
	.align	128
        .global         gluon_wgmma
        .type           gluon_wgmma,@function
        .size           gluon_wgmma,(.L_x_52 - gluon_wgmma)
        .other          gluon_wgmma,@"STO_CUDA_ENTRY STV_DEFAULT"
gluon_wgmma:
.text.gluon_wgmma:
[----:B------:R-:W-:Y:S01]  /*0000*/  LDC R1, c[0x0][0x28] ;  /* 0x00000a00ff017b82 */ /* 0x000fe20000000800 */
[----:B------:R-:W1:Y:S07]  /*0010*/  S2R R0, SR_TID.X ;  /* 0x0000000000007919 */ /* 0x000e6e0000002100 */
[----:B------:R-:W2:Y:S01]  /*0020*/  S2UR UR4, SR_CgaCtaId ;  /* 0x00000000000479c3 */ /* 0x000ea20000008800 */
[----:B------:R-:W-:Y:S01]  /*0030*/  UMOV UR12, 0x400 ;  /* 0x00000400000c7882 */ /* 0x000fe20000000000 */
[----:B------:R-:W-:Y:S01]  /*0040*/  ULDC UR6, c[0x0][0xc] ;  /* 0x0000030000067ab9 */ /* 0x000fe20000000800 */
[----:B------:R-:W-:Y:S01]  /*0050*/  ULDC.64 UR24, c[0x0][0x250] ;  /* 0x0000940000187ab9 */ /* 0x000fe20000000a00 */
[----:B------:R-:W-:Y:S04]  /*0060*/  BSSY B0, `(.L_x_0) ;  /* 0x000001f000007945 */ /* 0x000fe80003800000 */
[----:B------:R-:W3:Y:S08]  /*0070*/  LDC R2, c[0x0][0x228] ;  /* 0x00008a00ff027b82 */ /* 0x000ef00000000800 */
[----:B------:R-:W4:Y:S08]  /*0080*/  LDC R8, c[0x0][0x230] ;  /* 0x00008c00ff087b82 */ /* 0x000f300000000800 */
[----:B------:R-:W-:Y:S01]  /*0090*/  S2UR UR15, SR_CTAID.Y ;  /* 0x00000000000f79c3 */ /* 0x000fe20000002600 */
[----:B--2---:R-:W-:-:S03]  /*00a0*/  ULEA UR12, UR4, UR12, 0x18 ;  /* 0x0000000c040c7291 */ /* 0x004fc6000f8ec03f */
[----:B------:R-:W-:Y:S01]  /*00b0*/  ULDC UR4, c[0x0][0x10] ;  /* 0x0000040000047ab9 */ /* 0x000fe20000000800 */
[----:B-1----:R-:W-:-:S03]  /*00c0*/  LOP3.LUT R6, R0, 0xff, RZ, 0xc0, !PT ;  /* 0x000000ff00067812 */ /* 0x002fc600078ec0ff */
[----:B------:R-:W1:Y:S01]  /*00d0*/  S2UR UR5, SR_CTAID.Z ;  /* 0x00000000000579c3 */ /* 0x000e620000002700 */
[----:B---3--:R-:W-:Y:S01]  /*00e0*/  VIADD R2, R2, 0xffffffff ;  /* 0xffffffff02027836 */ /* 0x008fe20000000000 */
[C---:B------:R-:W-:Y:S02]  /*00f0*/  ISETP.GE.U32.AND P0, PT, R6.reuse, 0x20, PT ;  /* 0x000000200600780c */ /* 0x040fe40003f06070 */
[C---:B------:R-:W-:Y:S02]  /*0100*/  ISETP.NE.U32.AND P2, PT, R6.reuse, RZ, PT ;  /* 0x000000ff0600720c */ /* 0x040fe40003f45070 */
[----:B------:R-:W-:Y:S02]  /*0110*/  LEA R11, R6, UR12, 0x2 ;  /* 0x0000000c060b7c11 */ /* 0x000fe4000f8e10ff */
[----:B------:R-:W2:Y:S01]  /*0120*/  S2UR UR26, SR_CTAID.X ;  /* 0x00000000001a79c3 */ /* 0x000ea20000002500 */
[----:B----4-:R-:W-:-:S06]  /*0130*/  VIADD R14, R8, 0xffffffff ;  /* 0xffffffff080e7836 */ /* 0x010fcc0000000000 */
[----:B------:R3:W-:Y:S01]  /*0140*/  @!P0 STS [R11], RZ ;  /* 0x000000ff0b008388 */ /* 0x0007e20000000800 */
[----:B------:R-:W-:-:S03]  /*0150*/  NOP ;  /* 0x0000000000007918 */ /* 0x000fc60000000000 */
[----:B------:R3:W-:Y:S01]  /*0160*/  @!P2 STS [UR12+0x24], R2 ;  /* 0x00002402ff00a988 */ /* 0x0007e2000800080c */
[----:B-1----:R-:W-:-:S03]  /*0170*/  UIMAD UR4, UR5, UR4, UR15 ;  /* 0x00000004050472a4 */ /* 0x002fc6000f8e020f */
[----:B------:R3:W-:Y:S01]  /*0180*/  @!P2 STS [UR12+0x20], R14 ;  /* 0x0000200eff00a988 */ /* 0x0007e2000800080c */
[----:B--2---:R-:W-:-:S04]  /*0190*/  UIMAD UR4, UR4, UR6, UR26 ;  /* 0x00000006040472a4 */ /* 0x004fc8000f8e021a */
[----:B------:R-:W-:-:S03]  /*01a0*/  UIMAD UR5, UR4, 0x180, URZ ;  /* 0x00000180040578a4 */ /* 0x000fc6000f8e023f */
[----:B------:R-:W-:Y:S01]  /*01b0*/  UMOV UR4, URZ ;  /* 0x0000003f00047c82 */ /* 0x000fe20008000000 */
[----:B------:R-:W-:-:S04]  /*01c0*/  UIADD3 UR20, UP0, UR5, UR24, URZ ;  /* 0x0000001805147290 */ /* 0x000fc8000ff1e03f */
[----:B------:R-:W-:Y:S01]  /*01d0*/  ULEA.HI.X.SX32 UR21, UR5, UR25, 0x1, UP0 ;  /* 0x0000001905157291 */ /* 0x000fe200080f0e3f */
[----:B---3--:R-:W-:Y:S11]  /*01e0*/  @P2 BRA `(.L_x_1) ;  /* 0x0000000000182947 */ /* 0x008ff60003800000 */
[----:B------:R-:W1:Y:S01]  /*01f0*/  LDS R3, [UR12+0x8] ;  /* 0x0000080cff037984 */ /* 0x000e620008000800 */
[----:B------:R-:W2:Y:S01]  /*0200*/  LDC.64 R12, c[0x0][0x210] ;  /* 0x00008400ff0c7b82 */ /* 0x000ea20000000a00 */
[----:B------:R-:W-:Y:S02]  /*0210*/  IMAD.MOV.U32 R4, RZ, RZ, 0x70 ;  /* 0x00000070ff047424 */ /* 0x000fe400078e00ff */
[----:B--2---:R2:W-:Y:S03]  /*0220*/  STS.64 [UR12], R12 ;  /* 0x0000000cff007988 */ /* 0x0045e60008000a0c */
[----:B-1----:R-:W-:-:S05]  /*0230*/  LOP3.LUT R3, R3, 0x10, R4, 0xd8, !PT ;  /* 0x0000001003037812 */ /* 0x002fca00078ed804 */
[----:B------:R2:W-:Y:S02]  /*0240*/  STS [UR12+0x8], R3 ;  /* 0x00000803ff007988 */ /* 0x0005e4000800080c */
.L_x_1:
[----:B------:R-:W-:Y:S05]  /*0250*/  BSYNC B0 ;  /* 0x0000000000007941 */ /* 0x000fea0003800000 */
.L_x_0:
[----:B------:R-:W-:Y:S04]  /*0260*/  BSSY B0, `(.L_x_2) ;  /* 0x000000a000007945 */ /* 0x000fe80003800000 */
[----:B------:R-:W-:Y:S05]  /*0270*/  @P2 BRA `(.L_x_3) ;  /* 0x0000000000202947 */ /* 0x000fea0003800000 */
[----:B--2---:R-:W1:Y:S01]  /*0280*/  LDS R3, [UR12+0x34] ;  /* 0x0000340cff037984 */ /* 0x004e620008000800 */
[----:B------:R-:W-:Y:S02]  /*0290*/  IMAD.MOV.U32 R4, RZ, RZ, 0x3f000000 ;  /* 0x3f000000ff047424 */ /* 0x000fe400078e00ff */
[----:B------:R-:W-:Y:S01]  /*02a0*/  @!P2 IMAD.MOV.U32 R5, RZ, RZ, 0x7f ;  /* 0x0000007fff05a424 */ /* 0x000fe200078e00ff */
[----:B------:R-:W2:Y:S02]  /*02b0*/  @!P2 LDS R10, [UR12+0x38] ;  /* 0x0000380cff0aa984 */ /* 0x000ea40008000800 */
[----:B-1----:R-:W-:Y:S02]  /*02c0*/  LOP3.LUT R3, R3, 0xff000000, R4, 0xb8, !PT ;  /* 0xff00000003037812 */ /* 0x002fe400078eb804 */
[----:B--2---:R-:W-:-:S03]  /*02d0*/  @!P2 LOP3.LUT R4, R10, 0xff, R5, 0xb8, !PT ;  /* 0x000000ff0a04a812 */ /* 0x004fc600078eb805 */
[----:B------:R1:W-:Y:S04]  /*02e0*/  STS [UR12+0x34], R3 ;  /* 0x00003403ff007988 */ /* 0x0003e8000800080c */
[----:B------:R1:W-:Y:S02]  /*02f0*/  @!P2 STS [UR12+0x38], R4 ;  /* 0x00003804ff00a988 */ /* 0x0003e4000800080c */
.L_x_3:
[----:B------:R-:W-:Y:S05]  /*0300*/  BSYNC B0 ;  /* 0x0000000000007941 */ /* 0x000fea0003800000 */
.L_x_2:
[----:B------:R-:W-:Y:S04]  /*0310*/  BSSY B0, `(.L_x_4) ;  /* 0x000000e000007945 */ /* 0x000fe80003800000 */
[----:B------:R-:W-:Y:S05]  /*0320*/  @P2 BRA `(.L_x_5) ;  /* 0x0000000000302947 */ /* 0x000fea0003800000 */
[----:B-1----:R-:W1:Y:S01]  /*0330*/  LDS R4, [UR12+0x34] ;  /* 0x0000340cff047984 */ /* 0x002e620008000800 */
[----:B--2---:R-:W2:Y:S03]  /*0340*/  LDC.64 R12, c[0x0][0x238] ;  /* 0x00008e00ff0c7b82 */ /* 0x004ea60000000a00 */
[----:B------:R-:W3:Y:S01]  /*0350*/  LDS R3, [UR12+0x1c] ;  /* 0x00001c0cff037984 */ /* 0x000ee20008000800 */
[C---:B--2---:R-:W-:Y:S01]  /*0360*/  SHF.L.U64.HI R10, R12.reuse, 0x1, R13 ;  /* 0x000000010c0a7819 */ /* 0x044fe2000001020d */
[----:B------:R-:W-:-:S03]  /*0370*/  IMAD.SHL.U32 R5, R12, 0x2, RZ ;  /* 0x000000020c057824 */ /* 0x000fc600078e00ff */
[--C-:B------:R-:W-:Y:S02]  /*0380*/  SHF.R.U32.HI R12, RZ, 0x4, R10.reuse ;  /* 0x00000004ff0c7819 */ /* 0x100fe4000001160a */
[----:B------:R-:W-:-:S05]  /*0390*/  SHF.R.U64 R5, R5, 0x4, R10 ;  /* 0x0000000405057819 */ /* 0x000fca000000120a */
[----:B------:R4:W-:Y:S01]  /*03a0*/  STS [UR12+0xc], R5 ;  /* 0x00000c05ff007988 */ /* 0x0009e2000800080c */
[----:B-1----:R-:W-:Y:S02]  /*03b0*/  LOP3.LUT R4, R4, 0x7, RZ, 0xb8, !PT ;  /* 0x0000000704047812 */ /* 0x002fe400078eb8ff */
[----:B---3--:R-:W-:-:S03]  /*03c0*/  LOP3.LUT R3, R3, 0xf, R12, 0xb8, !PT ;  /* 0x0000000f03037812 */ /* 0x008fc600078eb80c */
[----:B------:R4:W-:Y:S04]  /*03d0*/  STS [UR12+0x34], R4 ;  /* 0x00003404ff007988 */ /* 0x0009e8000800080c */
[----:B------:R4:W-:Y:S02]  /*03e0*/  STS [UR12+0x1c], R3 ;  /* 0x00001c03ff007988 */ /* 0x0009e4000800080c */
.L_x_5:
[----:B------:R-:W-:Y:S05]  /*03f0*/  BSYNC B0 ;  /* 0x0000000000007941 */ /* 0x000fea0003800000 */
.L_x_4:
[----:B------:R-:W-:Y:S04]  /*0400*/  BSSY B1, `(.L_x_6) ;  /* 0x000001a000017945 */ /* 0x000fe80003800000 */
[----:B------:R-:W-:Y:S04]  /*0410*/  BSSY B0, `(.L_x_7) ;  /* 0x0000015000007945 */ /* 0x000fe80003800000 */
[----:B------:R-:W-:Y:S05]  /*0420*/  @P2 BRA `(.L_x_8) ;  /* 0x0000000000202947 */ /* 0x000fea0003800000 */
[----:B-12-4-:R-:W1:Y:S02]  /*0430*/  LDS R3, [UR12+0x34] ;  /* 0x0000340cff037984 */ /* 0x016e640008000800 */
[----:B-1----:R-:W-:-:S05]  /*0440*/  LOP3.LUT R3, R3, 0x38, RZ, 0xb8, !PT ;  /* 0x0000003803037812 */ /* 0x002fca00078eb8ff */
[----:B------:R1:W-:Y:S01]  /*0450*/  STS [UR12+0x34], R3 ;  /* 0x00003403ff007988 */ /* 0x0003e2000800080c */
[----:B------:R-:W-:Y:S05]  /*0460*/  @P2 BRA `(.L_x_9) ;  /* 0x0000000000202947 */ /* 0x000fea0003800000 */
[----:B-1----:R-:W1:Y:S01]  /*0470*/  LDS R3, [UR12+0x8] ;  /* 0x0000080cff037984 */ /* 0x002e620008000800 */
[----:B------:R-:W-:-:S05]  /*0480*/  IMAD.MOV.U32 R4, RZ, RZ, 0x780 ;  /* 0x00000780ff047424 */ /* 0x000fca00078e00ff */
[----:B-1----:R-:W-:-:S05]  /*0490*/  LOP3.LUT R3, R3, 0x500, R4, 0xd8, !PT ;  /* 0x0000050003037812 */ /* 0x002fca00078ed804 */
[----:B------:R3:W-:Y:S02]  /*04a0*/  STS [UR12+0x8], R3 ;  /* 0x00000803ff007988 */ /* 0x0007e4000800080c */
.L_x_8:
[----:B------:R-:W-:Y:S05]  /*04b0*/  @P2 BRA `(.L_x_10) ;  /* 0x0000000000282947 */ /* 0x000fea0003800000 */
[----:B-1234-:R-:W1:Y:S02]  /*04c0*/  LDS R3, [UR12+0x8] ;  /* 0x0000080cff037984 */ /* 0x01ee640008000800 */
[----:B-1----:R-:W-:-:S05]  /*04d0*/  LOP3.LUT R3, R3, 0x1800, RZ, 0xb8, !PT ;  /* 0x0000180003037812 */ /* 0x002fca00078eb8ff */
[----:B------:R2:W-:Y:S02]  /*04e0*/  STS [UR12+0x8], R3 ;  /* 0x00000803ff007988 */ /* 0x0005e4000800080c */
.L_x_9:
[----:B------:R-:W-:Y:S05]  /*04f0*/  @P2 BREAK B0 ;  /* 0x0000000000002942 */ /* 0x000fea0003800000 */
[----:B------:R-:W-:Y:S05]  /*0500*/  @P2 BRA `(.L_x_11) ;  /* 0x0000000000242947 */ /* 0x000fea0003800000 */
[----:B------:R-:W3:Y:S01]  /*0510*/  LDS R4, [UR12+0x8] ;  /* 0x0000080cff047984 */ /* 0x000ee20008000800 */
[----:B-12---:R-:W-:-:S05]  /*0520*/  IMAD.MOV.U32 R3, RZ, RZ, 0x6000 ;  /* 0x00006000ff037424 */ /* 0x006fca00078e00ff */
[----:B---3--:R-:W-:-:S04]  /*0530*/  LOP3.LUT R3, R4, 0x6000, R3, 0xd8, !PT ;  /* 0x0000600004037812 */ /* 0x008fc800078ed803 */
[----:B------:R-:W-:-:S05]  /*0540*/  LOP3.LUT R3, R3, 0x400000, RZ, 0xb8, !PT ;  /* 0x0040000003037812 */ /* 0x000fca00078eb8ff */
[----:B------:R5:W-:Y:S02]  /*0550*/  STS [UR12+0x8], R3 ;  /* 0x00000803ff007988 */ /* 0x000be4000800080c */
.L_x_10:
[----:B------:R-:W-:Y:S05]  /*0560*/  BSYNC B0 ;  /* 0x0000000000007941 */ /* 0x000fea0003800000 */
.L_x_7:
[----:B-12345:R-:W1:Y:S02]  /*0570*/  @!P2 LDS R3, [UR12+0x8] ;  /* 0x0000080cff03a984 */ /* 0x03ee640008000800 */
[----:B-1----:R-:W-:-:S05]  /*0580*/  @!P2 LOP3.LUT R3, R3, 0x8000, RZ, 0xb8, !PT ;  /* 0x000080000303a812 */ /* 0x002fca00078eb8ff */
[----:B------:R3:W-:Y:S02]  /*0590*/  @!P2 STS [UR12+0x8], R3 ;  /* 0x00000803ff00a988 */ /* 0x0007e4000800080c */
.L_x_11:
[----:B------:R-:W-:Y:S05]  /*05a0*/  BSYNC B1 ;  /* 0x0000000000017941 */ /* 0x000fea0003800000 */
.L_x_6:
[----:B------:R-:W-:Y:S05]  /*05b0*/  WARPSYNC.ALL ;  /* 0x0000000000007948 */ /* 0x000fea0003800000 */
[----:B-123--:R-:W1:Y:S02]  /*05c0*/  LDC R3, c[0x0][0x22c] ;  /* 0x00008b00ff037b82 */ /* 0x00ee640000000800 */
[----:B-1----:R-:W-:Y:S01]  /*05d0*/  VIADD R3, R3, 0xffffffff ;  /* 0xffffffff03037836 */ /* 0x002fe20000000000 */
[----:B------:R-:W-:Y:S06]  /*05e0*/  @P0 BRA `(.L_x_12) ;  /* 0x0000000000280947 */ /* 0x000fec0003800000 */
[----:B------:R-:W1:Y:S01]  /*05f0*/  S2R R4, SR_LANEID ;  /* 0x0000000000047919 */ /* 0x000e620000000000 */
[----:B------:R-:W-:Y:S05]  /*0600*/  WARPSYNC.ALL ;  /* 0x0000000000007948 */ /* 0x000fea0003800000 */
[----:B-1----:R-:W-:-:S05]  /*0610*/  IMAD.SHL.U32 R7, R4, 0x4, RZ ;  /* 0x0000000404077824 */ /* 0x002fca00078e00ff */
[----:B------:R-:W1:Y:S01]  /*0620*/  LDS R9, [R7+UR12] ;  /* 0x0000000c07097984 */ /* 0x000e620008000800 */
[----:B------:R-:W-:-:S05]  /*0630*/  IADD3 R4, P1, R7, UR20, RZ ;  /* 0x0000001407047c10 */ /* 0x000fca000ff3e0ff */
[----:B------:R-:W-:-:S05]  /*0640*/  IMAD.X R5, RZ, RZ, UR21, P1 ;  /* 0x00000015ff057e24 */ /* 0x000fca00088e06ff */
[----:B-1----:R1:W2:Y:S01]  /*0650*/  ATOMG.E.EXCH.STRONG.GPU PT, RZ, [R4], R9 ;  /* 0x0000000904ff73a8 */ /* 0x0022a200041ee100 */
[----:B------:R-:W-:-:S04]  /*0660*/  DEPBAR {5,4,3,2,1,0} ;  /* 0x0000003f0000791a */ /* 0x000fc80000000000 */
[----:B------:R1:W-:Y:S01]  /*0670*/  UTMACCTL.IV [UR20] ;  /* 0x00000000140079b9 */ /* 0x0003e20008000000 */
[----:B------:R-:W-:Y:S01]  /*0680*/  NOP ;  /* 0x0000000000007918 */ /* 0x000fe20000000000 */
.L_x_12:
[----:B------:R-:W-:Y:S05]  /*0690*/  @P0 BRA `(.L_x_13) ;  /* 0x00000000000c0947 */ /* 0x000fea0003800000 */
[----:B------:R0:W-:Y:S01]  /*06a0*/  UTMACMDFLUSH ;  /* 0x00000000000079b7 */ /* 0x0001e20000000000 */
[----:B------:R-:W-:Y:S05]  /*06b0*/  @P0 BRA `(.L_x_13) ;  /* 0x0000000000040947 */ /* 0x000fea0003800000 */
[----:B------:R-:W-:-:S04]  /*06c0*/  DEPBAR.LE SB0, 0x0 ;  /* 0x000080000000791a */ /* 0x000fc80000000000 */
.L_x_13:
[----:B------:R-:W-:Y:S05]  /*06d0*/  WARPSYNC.ALL ;  /* 0x0000000000007948 */ /* 0x000fea0003800000 */
[----:B--2---:R-:W-:Y:S06]  /*06e0*/  BAR.SYNC.DEFER_BLOCKING 0x0 ;  /* 0x0000000000007b1d */ /* 0x004fec0000010000 */
[----:B------:R-:W-:Y:S02]  /*06f0*/  BSSY B1, `(.L_x_14) ;  /* 0x000000b000017945 */ /* 0x000fe40003800000 */
[----:B------:R-:W-:Y:S06]  /*0700*/  BAR.SYNC.DEFER_BLOCKING 0x0 ;  /* 0x0000000000007b1d */ /* 0x000fec0000010000 */
[----:B------:R2:W-:Y:S01]  /*0710*/  @!P0 STS [R11], RZ ;  /* 0x000000ff0b008388 */ /* 0x0005e20000000800 */
[----:B------:R-:W-:Y:S01]  /*0720*/  NOP ;  /* 0x0000000000007918 */ /* 0x000fe20000000000 */
[----:B------:R-:W-:Y:S05]  /*0730*/  @P2 BRA `(.L_x_15) ;  /* 0x0000000000182947 */ /* 0x000fea0003800000 */
[----:B-1----:R-:W1:Y:S01]  /*0740*/  LDS R4, [UR12+0x8] ;  /* 0x0000080cff047984 */ /* 0x002e620008000800 */
[----:B------:R-:W3:Y:S01]  /*0750*/  LDC.64 R12, c[0x0][0x218] ;  /* 0x00008600ff0c7b82 */ /* 0x000ee20000000a00 */
[----:B------:R-:W-:Y:S02]  /*0760*/  IMAD.MOV.U32 R5, RZ, RZ, 0x70 ;  /* 0x00000070ff057424 */ /* 0x000fe400078e00ff */
[----:B---3--:R3:W-:Y:S03]  /*0770*/  STS.64 [UR12], R12 ;  /* 0x0000000cff007988 */ /* 0x0087e60008000a0c */
[----:B-1----:R-:W-:-:S05]  /*0780*/  LOP3.LUT R4, R4, 0x10, R5, 0xd8, !PT ;  /* 0x0000001004047812 */ /* 0x002fca00078ed805 */
[----:B------:R3:W-:Y:S02]  /*0790*/  STS [UR12+0x8], R4 ;  /* 0x00000804ff007988 */ /* 0x0007e4000800080c */
.L_x_15:
[----:B-1----:R-:W-:Y:S05]  /*07a0*/  BSYNC B1 ;  /* 0x0000000000017941 */ /* 0x002fea0003800000 */
.L_x_14:
[----:B------:R-:W-:Y:S04]  /*07b0*/  BSSY B1, `(.L_x_16) ;  /* 0x000000a000017945 */ /* 0x000fe80003800000 */
[----:B------:R-:W-:Y:S05]  /*07c0*/  @P2 BRA `(.L_x_17) ;  /* 0x0000000000202947 */ /* 0x000fea0003800000 */
[----:B---3--:R-:W1:Y:S01]  /*07d0*/  LDS R4, [UR12+0x34] ;  /* 0x0000340cff047984 */ /* 0x008e620008000800 */
[----:B------:R-:W-:Y:S02]  /*07e0*/  IMAD.MOV.U32 R7, RZ, RZ, 0x3f000000 ;  /* 0x3f000000ff077424 */ /* 0x000fe400078e00ff */
[----:B------:R-:W-:Y:S01]  /*07f0*/  @!P2 IMAD.MOV.U32 R10, RZ, RZ, 0x7f ;  /* 0x0000007fff0aa424 */ /* 0x000fe200078e00ff */
[----:B------:R-:W3:Y:S02]  /*0800*/  @!P2 LDS R5, [UR12+0x38] ;  /* 0x0000380cff05a984 */ /* 0x000ee40008000800 */
[----:B-1----:R-:W-:Y:S02]  /*0810*/  LOP3.LUT R4, R4, 0xff000000, R7, 0xb8, !PT ;  /* 0xff00000004047812 */ /* 0x002fe400078eb807 */
[----:B---3--:R-:W-:-:S03]  /*0820*/  @!P2 LOP3.LUT R5, R5, 0xff, R10, 0xb8, !PT ;  /* 0x000000ff0505a812 */ /* 0x008fc600078eb80a */
[----:B------:R1:W-:Y:S04]  /*0830*/  STS [UR12+0x34], R4 ;  /* 0x00003404ff007988 */ /* 0x0003e8000800080c */
[----:B------:R1:W-:Y:S02]  /*0840*/  @!P2 STS [UR12+0x38], R5 ;  /* 0x00003805ff00a988 */ /* 0x0003e4000800080c */
.L_x_17:
[----:B------:R-:W-:Y:S05]  /*0850*/  BSYNC B1 ;  /* 0x0000000000017941 */ /* 0x000fea0003800000 */
.L_x_16:
[----:B------:R-:W-:Y:S04]  /*0860*/  BSSY B1, `(.L_x_18) ;  /* 0x0000004000017945 */ /* 0x000fe80003800000 */
[----:B------:R-:W-:Y:S05]  /*0870*/  @P2 BRA `(.L_x_19) ;  /* 0x0000000000082947 */ /* 0x000fea0003800000 */
[----:B------:R4:W-:Y:S04]  /*0880*/  STS [UR12+0x24], R14 ;  /* 0x0000240eff007988 */ /* 0x0009e8000800080c */
[----:B------:R4:W-:Y:S02]  /*0890*/  STS [UR12+0x20], R3 ;  /* 0x00002003ff007988 */ /* 0x0009e4000800080c */
.L_x_19:
[----:B------:R-:W-:Y:S05]  /*08a0*/  BSYNC B1 ;  /* 0x0000000000017941 */ /* 0x000fea0003800000 */
.L_x_18:
[----:B------:R-:W-:Y:S04]  /*08b0*/  BSSY B1, `(.L_x_20) ;  /* 0x000000e000017945 */ /* 0x000fe80003800000 */
[----:B------:R-:W-:Y:S05]  /*08c0*/  @P2 BRA `(.L_x_21) ;  /* 0x0000000000302947 */ /* 0x000fea0003800000 */
[----:B-1----:R-:W1:Y:S01]  /*08d0*/  LDS R5, [UR12+0x34] ;  /* 0x0000340cff057984 */ /* 0x002e620008000800 */
[----:B---3--:R-:W3:Y:S03]  /*08e0*/  LDC.64 R12, c[0x0][0x240] ;  /* 0x00009000ff0c7b82 */ /* 0x008ee60000000a00 */
[----:B------:R-:W5:Y:S01]  /*08f0*/  LDS R4, [UR12+0x1c] ;  /* 0x00001c0cff047984 */ /* 0x000f620008000800 */
[C---:B---3--:R-:W-:Y:S01]  /*0900*/  SHF.L.U64.HI R10, R12.reuse, 0x1, R13 ;  /* 0x000000010c0a7819 */ /* 0x048fe2000001020d */
[----:B------:R-:W-:-:S03]  /*0910*/  IMAD.SHL.U32 R7, R12, 0x2, RZ ;  /* 0x000000020c077824 */ /* 0x000fc600078e00ff */
[--C-:B------:R-:W-:Y:S02]  /*0920*/  SHF.R.U32.HI R9, RZ, 0x4, R10.reuse ;  /* 0x00000004ff097819 */ /* 0x100fe4000001160a */
[----:B------:R-:W-:-:S05]  /*0930*/  SHF.R.U64 R7, R7, 0x4, R10 ;  /* 0x0000000407077819 */ /* 0x000fca000000120a */
[----:B------:R3:W-:Y:S01]  /*0940*/  STS [UR12+0xc], R7 ;  /* 0x00000c07ff007988 */ /* 0x0007e2000800080c */
[----:B-1----:R-:W-:Y:S02]  /*0950*/  LOP3.LUT R5, R5, 0x7, RZ, 0xb8, !PT ;  /* 0x0000000705057812 */ /* 0x002fe400078eb8ff */
[----:B-----5:R-:W-:-:S03]  /*0960*/  LOP3.LUT R4, R4, 0xf, R9, 0xb8, !PT ;  /* 0x0000000f04047812 */ /* 0x020fc600078eb809 */
[----:B------:R3:W-:Y:S04]  /*0970*/  STS [UR12+0x34], R5 ;  /* 0x00003405ff007988 */ /* 0x0007e8000800080c */
[----:B------:R3:W-:Y:S02]  /*0980*/  STS [UR12+0x1c], R4 ;  /* 0x00001c04ff007988 */ /* 0x0007e4000800080c */
.L_x_21:
[----:B------:R-:W-:Y:S05]  /*0990*/  BSYNC B1 ;  /* 0x0000000000017941 */ /* 0x000fea0003800000 */
.L_x_20:
[----:B------:R-:W-:Y:S04]  /*09a0*/  BSSY B2, `(.L_x_22) ;  /* 0x000001a000027945 */ /* 0x000fe80003800000 */
[----:B------:R-:W-:Y:S04]  /*09b0*/  BSSY B1, `(.L_x_23) ;  /* 0x0000015000017945 */ /* 0x000fe80003800000 */
[----:B------:R-:W-:Y:S05]  /*09c0*/  @P2 BRA `(.L_x_24) ;  /* 0x0000000000202947 */ /* 0x000fea0003800000 */
[----:B-1-3--:R-:W1:Y:S02]  /*09d0*/  LDS R4, [UR12+0x34] ;  /* 0x0000340cff047984 */ /* 0x00ae640008000800 */
[----:B-1----:R-:W-:-:S05]  /*09e0*/  LOP3.LUT R4, R4, 0x38, RZ, 0xb8, !PT ;  /* 0x0000003804047812 */ /* 0x002fca00078eb8ff */
[----:B------:R1:W-:Y:S01]  /*09f0*/  STS [UR12+0x34], R4 ;  /* 0x00003404ff007988 */ /* 0x0003e2000800080c */
[----:B------:R-:W-:Y:S05]  /*0a00*/  @P2 BRA `(.L_x_25) ;  /* 0x0000000000202947 */ /* 0x000fea0003800000 */
[----:B-1----:R-:W1:Y:S01]  /*0a10*/  LDS R4, [UR12+0x8] ;  /* 0x0000080cff047984 */ /* 0x002e620008000800 */
[----:B------:R-:W-:-:S05]  /*0a20*/  IMAD.MOV.U32 R5, RZ, RZ, 0x780 ;  /* 0x00000780ff057424 */ /* 0x000fca00078e00ff */
[----:B-1----:R-:W-:-:S05]  /*0a30*/  LOP3.LUT R4, R4, 0x500, R5, 0xd8, !PT ;  /* 0x0000050004047812 */ /* 0x002fca00078ed805 */
[----:B------:R5:W-:Y:S02]  /*0a40*/  STS [UR12+0x8], R4 ;  /* 0x00000804ff007988 */ /* 0x000be4000800080c */
.L_x_24:
[----:B------:R-:W-:Y:S05]  /*0a50*/  @P2 BRA `(.L_x_26) ;  /* 0x0000000000282947 */ /* 0x000fea0003800000 */
[----:B-1-3-5:R-:W1:Y:S02]  /*0a60*/  LDS R4, [UR12+0x8] ;  /* 0x0000080cff047984 */ /* 0x02ae640008000800 */
[----:B-1----:R-:W-:-:S05]  /*0a70*/  LOP3.LUT R4, R4, 0x1800, RZ, 0xb8, !PT ;  /* 0x0000180004047812 */ /* 0x002fca00078eb8ff */
[----:B------:R3:W-:Y:S02]  /*0a80*/  STS [UR12+0x8], R4 ;  /* 0x00000804ff007988 */ /* 0x0007e4000800080c */
.L_x_25:
[----:B------:R-:W-:Y:S05]  /*0a90*/  @P2 BREAK B1 ;  /* 0x0000000000012942 */ /* 0x000fea0003800000 */
[----:B------:R-:W-:Y:S05]  /*0aa0*/  @P2 BRA `(.L_x_27) ;  /* 0x0000000000242947 */ /* 0x000fea0003800000 */
[----:B-1-3--:R-:W1:Y:S01]  /*0ab0*/  LDS R4, [UR12+0x8] ;  /* 0x0000080cff047984 */ /* 0x00ae620008000800 */
[----:B------:R-:W-:-:S05]  /*0ac0*/  IMAD.MOV.U32 R5, RZ, RZ, 0x6000 ;  /* 0x00006000ff057424 */ /* 0x000fca00078e00ff */
[----:B-1----:R-:W-:-:S04]  /*0ad0*/  LOP3.LUT R4, R4, 0x6000, R5, 0xd8, !PT ;  /* 0x0000600004047812 */ /* 0x002fc800078ed805 */
[----:B------:R-:W-:-:S05]  /*0ae0*/  LOP3.LUT R4, R4, 0x400000, RZ, 0xb8, !PT ;  /* 0x0040000004047812 */ /* 0x000fca00078eb8ff */
[----:B------:R1:W-:Y:S02]  /*0af0*/  STS [UR12+0x8], R4 ;  /* 0x00000804ff007988 */ /* 0x0003e4000800080c */
.L_x_26:
[----:B------:R-:W-:Y:S05]  /*0b00*/  BSYNC B1 ;  /* 0x0000000000017941 */ /* 0x000fea0003800000 */
.L_x_23:
[----:B-1-3-5:R-:W1:Y:S02]  /*0b10*/  @!P2 LDS R4, [UR12+0x8] ;  /* 0x0000080cff04a984 */ /* 0x02ae640008000800 */
[----:B-1----:R-:W-:-:S05]  /*0b20*/  @!P2 LOP3.LUT R4, R4, 0x8000, RZ, 0xb8, !PT ;  /* 0x000080000404a812 */ /* 0x002fca00078eb8ff */
[----:B------:R5:W-:Y:S02]  /*0b30*/  @!P2 STS [UR12+0x8], R4 ;  /* 0x00000804ff00a988 */ /* 0x000be4000800080c */
.L_x_27:
[----:B------:R-:W-:Y:S05]  /*0b40*/  BSYNC B2 ;  /* 0x0000000000027941 */ /* 0x000fea0003800000 */
.L_x_22:
[----:B------:R-:W-:Y:S05]  /*0b50*/  WARPSYNC.ALL ;  /* 0x0000000000007948 */ /* 0x000fea0003800000 */
[----:B------:R-:W-:-:S04]  /*0b60*/  UIADD3 UR23, UR5, 0x80, URZ ;  /* 0x0000008005177890 */ /* 0x000fc8000fffe03f */
[----:B------:R-:W-:-:S04]  /*0b70*/  UIADD3 UR22, UP0, UR23, UR24, URZ ;  /* 0x0000001817167290 */ /* 0x000fc8000ff1e03f */
[----:B------:R-:W-:Y:S01]  /*0b80*/  ULEA.HI.X.SX32 UR23, UR23, UR25, 0x1, UP0 ;  /* 0x0000001917177291 */ /* 0x000fe200080f0e3f */
[----:B------:R-:W-:Y:S11]  /*0b90*/  @P0 BRA `(.L_x_28) ;  /* 0x0000000000280947 */ /* 0x000ff60003800000 */
[----:B-1-3-5:R-:W1:Y:S01]  /*0ba0*/  S2R R4, SR_LANEID ;  /* 0x0000000000047919 */ /* 0x02ae620000000000 */
[----:B------:R-:W-:Y:S05]  /*0bb0*/  WARPSYNC.ALL ;  /* 0x0000000000007948 */ /* 0x000fea0003800000 */
[----:B-1----:R-:W-:-:S05]  /*0bc0*/  IMAD.SHL.U32 R9, R4, 0x4, RZ ;  /* 0x0000000404097824 */ /* 0x002fca00078e00ff */
[----:B------:R-:W1:Y:S01]  /*0bd0*/  LDS R7, [R9+UR12] ;  /* 0x0000000c09077984 */ /* 0x000e620008000800 */
[----:B------:R-:W-:-:S05]  /*0be0*/  IADD3 R4, P1, R9, UR22, RZ ;  /* 0x0000001609047c10 */ /* 0x000fca000ff3e0ff */
[----:B------:R-:W-:-:S05]  /*0bf0*/  IMAD.X R5, RZ, RZ, UR23, P1 ;  /* 0x00000017ff057e24 */ /* 0x000fca00088e06ff */
[----:B-1----:R1:W3:Y:S01]  /*0c00*/  ATOMG.E.EXCH.STRONG.GPU PT, RZ, [R4], R7 ;  /* 0x0000000704ff73a8 */ /* 0x0022e200041ee100 */
[----:B------:R-:W-:-:S04]  /*0c10*/  DEPBAR {5,4,3,2,1,0} ;  /* 0x0000003f0000791a */ /* 0x000fc80000000000 */
[----:B------:R1:W-:Y:S01]  /*0c20*/  UTMACCTL.IV [UR22] ;  /* 0x00000000160079b9 */ /* 0x0003e20008000000 */
[----:B------:R-:W-:Y:S01]  /*0c30*/  NOP ;  /* 0x0000000000007918 */ /* 0x000fe20000000000 */
.L_x_28:
[----:B------:R-:W-:Y:S05]  /*0c40*/  @P0 BRA `(.L_x_29) ;  /* 0x00000000000c0947 */ /* 0x000fea0003800000 */
[----:B------:R0:W-:Y:S01]  /*0c50*/  UTMACMDFLUSH ;  /* 0x00000000000079b7 */ /* 0x0001e20000000000 */
[----:B------:R-:W-:Y:S05]  /*0c60*/  @P0 BRA `(.L_x_29) ;  /* 0x0000000000040947 */ /* 0x000fea0003800000 */
[----:B------:R-:W-:-:S04]  /*0c70*/  DEPBAR.LE SB0, 0x0 ;  /* 0x000080000000791a */ /* 0x000fc80000000000 */
.L_x_29:
[----:B------:R-:W-:Y:S05]  /*0c80*/  WARPSYNC.ALL ;  /* 0x0000000000007948 */ /* 0x000fea0003800000 */
[----:B---3--:R-:W-:Y:S06]  /*0c90*/  BAR.SYNC.DEFER_BLOCKING 0x0 ;  /* 0x0000000000007b1d */ /* 0x008fec0000010000 */
[----:B------:R-:W-:Y:S02]  /*0ca0*/  BSSY B2, `(.L_x_30) ;  /* 0x000000b000027945 */ /* 0x000fe40003800000 */
[----:B------:R-:W-:Y:S06]  /*0cb0*/  BAR.SYNC.DEFER_BLOCKING 0x0 ;  /* 0x0000000000007b1d */ /* 0x000fec0000010000 */
[----:B------:R3:W-:Y:S01]  /*0cc0*/  @!P0 STS [R11], RZ ;  /* 0x000000ff0b008388 */ /* 0x0007e20000000800 */
[----:B------:R-:W-:Y:S01]  /*0cd0*/  NOP ;  /* 0x0000000000007918 */ /* 0x000fe20000000000 */
[----:B------:R-:W-:Y:S05]  /*0ce0*/  @P2 BRA `(.L_x_31) ;  /* 0x0000000000182947 */ /* 0x000fea0003800000 */
[----:B-1---5:R-:W1:Y:S01]  /*0cf0*/  LDS R4, [UR12+0x8] ;  /* 0x0000080cff047984 */ /* 0x022e620008000800 */
[----:B--23--:R-:W2:Y:S01]  /*0d00*/  LDC.64 R10, c[0x0][0x220] ;  /* 0x00008800ff0a7b82 */ /* 0x00cea20000000a00 */
[----:B------:R-:W-:Y:S02]  /*0d10*/  IMAD.MOV.U32 R5, RZ, RZ, 0x70 ;  /* 0x00000070ff057424 */ /* 0x000fe400078e00ff */
[----:B--2---:R2:W-:Y:S03]  /*0d20*/  STS.64 [UR12], R10 ;  /* 0x0000000aff007988 */ /* 0x0045e60008000a0c */
[----:B-1----:R-:W-:-:S05]  /*0d30*/  LOP3.LUT R4, R4, 0x10, R5, 0xd8, !PT ;  /* 0x0000001004047812 */ /* 0x002fca00078ed805 */
[----:B------:R2:W-:Y:S02]  /*0d40*/  STS [UR12+0x8], R4 ;  /* 0x00000804ff007988 */ /* 0x0005e4000800080c */
.L_x_31:
[----:B-1----:R-:W-:Y:S05]  /*0d50*/  BSYNC B2 ;  /* 0x0000000000027941 */ /* 0x002fea0003800000 */
.L_x_30:
[----:B------:R-:W-:Y:S04]  /*0d60*/  BSSY B3, `(.L_x_32) ;  /* 0x0000011000037945 */ /* 0x000fe80003800000 */
[----:B------:R-:W-:Y:S04]  /*0d70*/  BSSY B2, `(.L_x_33) ;  /* 0x000000e000027945 */ /* 0x000fe80003800000 */
[----:B------:R-:W-:Y:S05]  /*0d80*/  @P2 BRA `(.L_x_34) ;  /* 0x0000000000242947 */ /* 0x000fea0003800000 */
[----:B--2--5:R-:W1:Y:S01]  /*0d90*/  LDS R4, [UR12+0x34] ;  /* 0x0000340cff047984 */ /* 0x024e620008000800 */
[----:B------:R-:W-:-:S05]  /*0da0*/  IMAD.MOV.U32 R5, RZ, RZ, 0x3f000000 ;  /* 0x3f000000ff057424 */ /* 0x000fca00078e00ff */
[----:B-1----:R-:W-:-:S05]  /*0db0*/  LOP3.LUT R4, R4, 0xff000000, R5, 0xb8, !PT ;  /* 0xff00000004047812 */ /* 0x002fca00078eb805 */
[----:B------:R1:W-:Y:S01]  /*0dc0*/  STS [UR12+0x34], R4 ;  /* 0x00003404ff007988 */ /* 0x0003e2000800080c */
[----:B------:R-:W-:Y:S05]  /*0dd0*/  @P2 BRA `(.L_x_35) ;  /* 0x00000000001c2947 */ /* 0x000fea0003800000 */
[----:B-1----:R-:W1:Y:S01]  /*0de0*/  LDS R4, [UR12+0x38] ;  /* 0x0000380cff047984 */ /* 0x002e620008000800 */
[----:B------:R-:W-:-:S05]  /*0df0*/  IMAD.MOV.U32 R5, RZ, RZ, 0x7f ;  /* 0x0000007fff057424 */ /* 0x000fca00078e00ff */
[----:B-1----:R-:W-:-:S05]  /*0e00*/  LOP3.LUT R4, R4, 0xff, R5, 0xb8, !PT ;  /* 0x000000ff04047812 */ /* 0x002fca00078eb805 */
[----:B------:R1:W-:Y:S02]  /*0e10*/  STS [UR12+0x38], R4 ;  /* 0x00003804ff007988 */ /* 0x0003e4000800080c */
.L_x_34:
[----:B------:R-:W-:Y:S05]  /*0e20*/  @P2 BREAK B2 ;  /* 0x0000000000022942 */ /* 0x000fea0003800000 */
[----:B------:R-:W-:Y:S05]  /*0e30*/  @P2 BRA `(.L_x_36) ;  /* 0x00000000000c2947 */ /* 0x000fea0003800000 */
[----:B------:R1:W-:Y:S02]  /*0e40*/  STS [UR12+0x20], R3 ;  /* 0x00002003ff007988 */ /* 0x0003e4000800080c */
.L_x_35:
[----:B------:R-:W-:Y:S05]  /*0e50*/  BSYNC B2 ;  /* 0x0000000000027941 */ /* 0x000fea0003800000 */
.L_x_33:
[----:B------:R1:W-:Y:S02]  /*0e60*/  @!P2 STS [UR12+0x24], R2 ;  /* 0x00002402ff00a988 */ /* 0x0003e4000800080c */
.L_x_36:
[----:B------:R-:W-:Y:S05]  /*0e70*/  BSYNC B3 ;  /* 0x0000000000037941 */ /* 0x000fea0003800000 */
.L_x_32:
[----:B------:R-:W-:Y:S05]  /*0e80*/  WARPSYNC.ALL ;  /* 0x0000000000007948 */ /* 0x000fea0003800000 */
[----:B------:R-:W-:Y:S04]  /*0e90*/  BSSY B3, `(.L_x_37) ;  /* 0x000000e000037945 */ /* 0x000fe80003800000 */
[----:B------:R-:W-:Y:S05]  /*0ea0*/  @P2 BRA `(.L_x_38) ;  /* 0x0000000000302947 */ /* 0x000fea0003800000 */
[----:B-1--4-:R-:W1:Y:S01]  /*0eb0*/  LDS R3, [UR12+0x34] ;  /* 0x0000340cff037984 */ /* 0x012e620008000800 */
[----:B--2--5:R-:W2:Y:S03]  /*0ec0*/  LDC.64 R4, c[0x0][0x248] ;  /* 0x00009200ff047b82 */ /* 0x024ea60000000a00 */
[----:B------:R-:W4:Y:S01]  /*0ed0*/  LDS R2, [UR12+0x1c] ;  /* 0x00001c0cff027984 */ /* 0x000f220008000800 */
[C---:B--2---:R-:W-:Y:S01]  /*0ee0*/  SHF.L.U64.HI R5, R4.reuse, 0x1, R5 ;  /* 0x0000000104057819 */ /* 0x044fe20000010205 */
[----:B------:R-:W-:-:S03]  /*0ef0*/  IMAD.SHL.U32 R4, R4, 0x2, RZ ;  /* 0x0000000204047824 */ /* 0x000fc600078e00ff */
[--C-:B------:R-:W-:Y:S02]  /*0f00*/  SHF.R.U32.HI R7, RZ, 0x4, R5.reuse ;  /* 0x00000004ff077819 */ /* 0x100fe40000011605 */
[----:B------:R-:W-:-:S05]  /*0f10*/  SHF.R.U64 R4, R4, 0x4, R5 ;  /* 0x0000000404047819 */ /* 0x000fca0000001205 */
[----:B------:R2:W-:Y:S01]  /*0f20*/  STS [UR12+0xc], R4 ;  /* 0x00000c04ff007988 */ /* 0x0005e2000800080c */
[----:B-1----:R-:W-:Y:S02]  /*0f30*/  LOP3.LUT R3, R3, 0x7, RZ, 0xb8, !PT ;  /* 0x0000000703037812 */ /* 0x002fe400078eb8ff */
[----:B----4-:R-:W-:-:S03]  /*0f40*/  LOP3.LUT R2, R2, 0xf, R7, 0xb8, !PT ;  /* 0x0000000f02027812 */ /* 0x010fc600078eb807 */
[----:B------:R2:W-:Y:S04]  /*0f50*/  STS [UR12+0x34], R3 ;  /* 0x00003403ff007988 */ /* 0x0005e8000800080c */
[----:B------:R2:W-:Y:S02]  /*0f60*/  STS [UR12+0x1c], R2 ;  /* 0x00001c02ff007988 */ /* 0x0005e4000800080c */
.L_x_38:
[----:B------:R-:W-:Y:S05]  /*0f70*/  BSYNC B3 ;  /* 0x0000000000037941 */ /* 0x000fea0003800000 */
.L_x_37:
[----:B------:R-:W-:Y:S04]  /*0f80*/  BSSY B3, `(.L_x_39) ;  /* 0x000001a000037945 */ /* 0x000fe80003800000 */
[----:B------:R-:W-:Y:S04]  /*0f90*/  BSSY B4, `(.L_x_40) ;  /* 0x0000015000047945 */ /* 0x000fe80003800000 */
[----:B------:R-:W-:Y:S05]  /*0fa0*/  @P2 BRA `(.L_x_41) ;  /* 0x0000000000202947 */ /* 0x000fea0003800000 */
[----:B-12---:R-:W1:Y:S02]  /*0fb0*/  LDS R2, [UR12+0x34] ;  /* 0x0000340cff027984 */ /* 0x006e640008000800 */
[----:B-1----:R-:W-:-:S05]  /*0fc0*/  LOP3.LUT R2, R2, 0x38, RZ, 0xb8, !PT ;  /* 0x0000003802027812 */ /* 0x002fca00078eb8ff */
[----:B------:R1:W-:Y:S01]  /*0fd0*/  STS [UR12+0x34], R2 ;  /* 0x00003402ff007988 */ /* 0x0003e2000800080c */
[----:B------:R-:W-:Y:S05]  /*0fe0*/  @P2 BRA `(.L_x_42) ;  /* 0x0000000000202947 */ /* 0x000fea0003800000 */
[----:B-1----:R-:W1:Y:S01]  /*0ff0*/  LDS R2, [UR12+0x8] ;  /* 0x0000080cff027984 */ /* 0x002e620008000800 */
[----:B----4-:R-:W-:-:S05]  /*1000*/  IMAD.MOV.U32 R3, RZ, RZ, 0x780 ;  /* 0x00000780ff037424 */ /* 0x010fca00078e00ff */
[----:B-1----:R-:W-:-:S05]  /*1010*/  LOP3.LUT R2, R2, 0x500, R3, 0xd8, !PT ;  /* 0x0000050002027812 */ /* 0x002fca00078ed803 */
[----:B------:R1:W-:Y:S02]  /*1020*/  STS [UR12+0x8], R2 ;  /* 0x00000802ff007988 */ /* 0x0003e4000800080c */
.L_x_41:
[----:B------:R-:W-:Y:S05]  /*1030*/  @P2 BRA `(.L_x_43) ;  /* 0x0000000000282947 */ /* 0x000fea0003800000 */
[----:B-12---:R-:W1:Y:S02]  /*1040*/  LDS R2, [UR12+0x8] ;  /* 0x0000080cff027984 */ /* 0x006e640008000800 */
[----:B-1----:R-:W-:-:S05]  /*1050*/  LOP3.LUT R2, R2, 0x1800, RZ, 0xb8, !PT ;  /* 0x0000180002027812 */ /* 0x002fca00078eb8ff */
[----:B------:R2:W-:Y:S02]  /*1060*/  STS [UR12+0x8], R2 ;  /* 0x00000802ff007988 */ /* 0x0005e4000800080c */
.L_x_42:
[----:B------:R-:W-:Y:S05]  /*1070*/  @P2 BREAK B4 ;  /* 0x0000000000042942 */ /* 0x000fea0003800000 */
[----:B------:R-:W-:Y:S05]  /*1080*/  @P2 BRA `(.L_x_44) ;  /* 0x0000000000242947 */ /* 0x000fea0003800000 */
[----:B-12---:R-:W1:Y:S01]  /*1090*/  LDS R2, [UR12+0x8] ;  /* 0x0000080cff027984 */ /* 0x006e620008000800 */
[----:B----4-:R-:W-:-:S05]  /*10a0*/  IMAD.MOV.U32 R3, RZ, RZ, 0x6000 ;  /* 0x00006000ff037424 */ /* 0x010fca00078e00ff */
[----:B-1----:R-:W-:-:S04]  /*10b0*/  LOP3.LUT R2, R2, 0x6000, R3, 0xd8, !PT ;  /* 0x0000600002027812 */ /* 0x002fc800078ed803 */
[----:B------:R-:W-:-:S05]  /*10c0*/  LOP3.LUT R2, R2, 0x400000, RZ, 0xb8, !PT ;  /* 0x0040000002027812 */ /* 0x000fca00078eb8ff */
[----:B------:R1:W-:Y:S02]  /*10d0*/  STS [UR12+0x8], R2 ;  /* 0x00000802ff007988 */ /* 0x0003e4000800080c */
.L_x_43:
[----:B------:R-:W-:Y:S05]  /*10e0*/  BSYNC B4 ;  /* 0x0000000000047941 */ /* 0x000fea0003800000 */
.L_x_40:
[----:B-12---:R-:W1:Y:S02]  /*10f0*/  @!P2 LDS R2, [UR12+0x8] ;  /* 0x0000080cff02a984 */ /* 0x006e640008000800 */
[----:B-1----:R-:W-:-:S05]  /*1100*/  @!P2 LOP3.LUT R2, R2, 0x8000, RZ, 0xb8, !PT ;  /* 0x000080000202a812 */ /* 0x002fca00078eb8ff */
[----:B------:R1:W-:Y:S02]  /*1110*/  @!P2 STS [UR12+0x8], R2 ;  /* 0x00000802ff00a988 */ /* 0x0003e4000800080c */
.L_x_44:
[----:B------:R-:W-:Y:S05]  /*1120*/  BSYNC B3 ;  /* 0x0000000000037941 */ /* 0x000fea0003800000 */
.L_x_39:
[----:B------:R-:W-:Y:S05]  /*1130*/  WARPSYNC.ALL ;  /* 0x0000000000007948 */ /* 0x000fea0003800000 */
[----:B------:R-:W-:Y:S01]  /*1140*/  UIADD3 UR5, UR5, 0x100, URZ ;  /* 0x0000010005057890 */ /* 0x000fe2000fffe03f */
[----:B------:R-:W-:Y:S02]  /*1150*/  ISETP.GE.AND P1, PT, R8, 0x1, PT ;  /* 0x000000010800780c */ /* 0x000fe40003f26270 */
[----:B------:R-:W-:Y:S02]  /*1160*/  CS2R R24, SRZ ;  /* 0x0000000000187805 */ /* 0x000fe4000001ff00 */
[----:B------:R-:W-:Y:S01]  /*1170*/  CS2R R26, SRZ ;  /* 0x00000000001a7805 */ /* 0x000fe2000001ff00 */
[----:B------:R-:W-:Y:S01]  /*1180*/  UIADD3 UR24, UP0, UR5, UR24, URZ ;  /* 0x0000001805187290 */ /* 0x000fe2000ff1e03f */
[----:B------:R-:W-:Y:S01]  /*1190*/  CS2R R28, SRZ ;  /* 0x00000000001c7805 */ /* 0x000fe2000001ff00 */
[----:B------:R-:W-:-:S02]  /*11a0*/  IMAD.MOV.U32 R30, RZ, RZ, RZ ;  /* 0x000000ffff1e7224 */ /* 0x000fc400078e00ff */
[----:B------:R-:W-:Y:S01]  /*11b0*/  ULEA.HI.X.SX32 UR25, UR5, UR25, 0x1, UP0 ;  /* 0x0000001905197291 */ /* 0x000fe200080f0e3f */
[----:B------:R-:W-:Y:S11]  /*11c0*/  @P0 BRA `(.L_x_45) ;  /* 0x0000000000280947 */ /* 0x000ff60003800000 */
[----:B-12---:R-:W5:Y:S01]  /*11d0*/  S2R R2, SR_LANEID ;  /* 0x0000000000027919 */ /* 0x006f620000000000 */
[----:B------:R-:W-:Y:S05]  /*11e0*/  WARPSYNC.ALL ;  /* 0x0000000000007948 */ /* 0x000fea0003800000 */
[----:B-----5:R-:W-:-:S05]  /*11f0*/  IMAD.SHL.U32 R4, R2, 0x4, RZ ;  /* 0x0000000402047824 */ /* 0x020fca00078e00ff */
[----:B------:R-:W1:Y:S01]  /*1200*/  LDS R5, [R4+UR12] ;  /* 0x0000000c04057984 */ /* 0x000e620008000800 */
[----:B------:R-:W-:-:S05]  /*1210*/  IADD3 R2, P3, R4, UR24, RZ ;  /* 0x0000001804027c10 */ /* 0x000fca000ff7e0ff */
[----:B----4-:R-:W-:-:S05]  /*1220*/  IMAD.X R3, RZ, RZ, UR25, P3 ;  /* 0x00000019ff037e24 */ /* 0x010fca00098e06ff */
[----:B-1----:R1:W2:Y:S01]  /*1230*/  ATOMG.E.EXCH.STRONG.GPU PT, RZ, [R2], R5 ;  /* 0x0000000502ff73a8 */ /* 0x0022a200041ee100 */
[----:B------:R-:W-:-:S04]  /*1240*/  DEPBAR {5,4,3,2,1,0} ;  /* 0x0000003f0000791a */ /* 0x000fc80000000000 */
[----:B------:R1:W-:Y:S01]  /*1250*/  UTMACCTL.IV [UR24] ;  /* 0x00000000180079b9 */ /* 0x0003e20008000000 */
[----:B------:R-:W-:Y:S01]  /*1260*/  NOP ;  /* 0x0000000000007918 */ /* 0x000fe20000000000 */
.L_x_45:
[----:B------:R-:W-:Y:S05]  /*1270*/  @P0 BRA `(.L_x_46) ;  /* 0x00000000000c0947 */ /* 0x000fea0003800000 */
[----:B------:R0:W-:Y:S01]  /*1280*/  UTMACMDFLUSH ;  /* 0x00000000000079b7 */ /* 0x0001e20000000000 */
[----:B------:R-:W-:Y:S05]  /*1290*/  @P0 BRA `(.L_x_46) ;  /* 0x0000000000040947 */ /* 0x000fea0003800000 */
[----:B------:R-:W-:-:S04]  /*12a0*/  DEPBAR.LE SB0, 0x0 ;  /* 0x000080000000791a */ /* 0x000fc80000000000 */
.L_x_46:
[----:B------:R-:W-:Y:S05]  /*12b0*/  WARPSYNC.ALL ;  /* 0x0000000000007948 */ /* 0x000fea0003800000 */
[----:B--2---:R-:W-:Y:S01]  /*12c0*/  BAR.SYNC.DEFER_BLOCKING 0x0 ;  /* 0x0000000000007b1d */ /* 0x004fe20000010000 */
[----:B------:R-:W-:Y:S01]  /*12d0*/  USHF.L.U32 UR31, UR26, 0x7, URZ ;  /* 0x000000071a1f7899 */ /* 0x000fe2000800063f */
[----:B------:R-:W-:Y:S01]  /*12e0*/  IMAD.MOV.U32 R31, RZ, RZ, RZ ;  /* 0x000000ffff1f7224 */ /* 0x000fe200078e00ff */
[----:B------:R-:W-:Y:S01]  /*12f0*/  USHF.L.U32 UR10, UR15, 0x6, URZ ;  /* 0x000000060f0a7899 */ /* 0x000fe2000800063f */
[----:B------:R-:W-:Y:S02]  /*1300*/  CS2R R32, SRZ ;  /* 0x0000000000207805 */ /* 0x000fe4000001ff00 */
[----:B------:R-:W-:Y:S01]  /*1310*/  CS2R R34, SRZ ;  /* 0x0000000000227805 */ /* 0x000fe2000001ff00 */
[----:B------:R-:W-:Y:S01]  /*1320*/  VOTEU.ALL UP0, P2 ;  /* 0x00000000003f7886 */ /* 0x000fe20001000000 */
[----:B------:R-:W-:Y:S01]  /*1330*/  UMOV UR6, 0x1 ;  /* 0x0000000100067882 */ /* 0x000fe20000000000 */
[----:B------:R-:W-:Y:S01]  /*1340*/  VOTEU.ALL UP1, P2 ;  /* 0x00000000003f7886 */ /* 0x000fe20001020000 */
[----:B------:R-:W-:-:S02]  /*1350*/  CS2R R36, SRZ ;  /* 0x0000000000247805 */ /* 0x000fc4000001ff00 */
[----:B------:R-:W-:Y:S01]  /*1360*/  CS2R R38, SRZ ;  /* 0x0000000000267805 */ /* 0x000fe2000001ff00 */
[----:B------:R-:W-:-:S04]  /*1370*/  @!UP0 UIADD3 UR8, -UR6, 0x100000, URZ ;  /* 0x0010000006088890 */ /* 0x000fc8000fffe13f */
[----:B------:R-:W-:Y:S02]  /*1380*/  @!UP0 USHF.L.U32 UR9, UR8, 0xb, URZ ;  /* 0x0000000b08098899 */ /* 0x000fe4000800063f */
[----:B------:R-:W-:Y:S01]  /*1390*/  @!UP0 USHF.L.U32 UR8, UR8, 0x1, URZ ;  /* 0x0000000108088899 */ /* 0x000fe2000800063f */
[----:B------:R-:W-:Y:S01]  /*13a0*/  CS2R R40, SRZ ;  /* 0x0000000000287805 */ /* 0x000fe2000001ff00 */
[----:B------:R-:W-:-:S04]  /*13b0*/  @!UP0 UIADD3 UR6, -UR6, 0x100000, URZ ;  /* 0x0010000006068890 */ /* 0x000fc8000fffe13f */
[----:B------:R-:W-:Y:S02]  /*13c0*/  @!UP0 USHF.L.U32 UR7, UR6, 0xb, URZ ;  /* 0x0000000b06078899 */ /* 0x000fe4000800063f */
[----:B------:R-:W-:Y:S01]  /*13d0*/  @!UP0 USHF.L.U32 UR6, UR6, 0x1, URZ ;  /* 0x0000000106068899 */ /* 0x000fe2000800063f */
[----:B------:R-:W-:Y:S01]  /*13e0*/  CS2R R42, SRZ ;  /* 0x00000000002a7805 */ /* 0x000fe2000001ff00 */
[----:B------:R-:W-:Y:S01]  /*13f0*/  VOTEU.ALL UP0, P2 ;  /* 0x00000000003f7886 */ /* 0x000fe20001000000 */
[----:B------:R-:W-:Y:S02]  /*1400*/  CS2R R44, SRZ ;  /* 0x00000000002c7805 */ /* 0x000fe4000001ff00 */
[----:B------:R-:W-:Y:S02]  /*1410*/  CS2R R46, SRZ ;  /* 0x00000000002e7805 */ /* 0x000fe4000001ff00 */
[----:B------:R-:W-:Y:S02]  /*1420*/  CS2R R48, SRZ ;  /* 0x0000000000307805 */ /* 0x000fe4000001ff00 */
[----:B------:R-:W-:-:S02]  /*1430*/  CS2R R50, SRZ ;  /* 0x0000000000327805 */ /* 0x000fc4000001ff00 */
[----:B------:R-:W-:Y:S02]  /*1440*/  CS2R R52, SRZ ;  /* 0x0000000000347805 */ /* 0x000fe4000001ff00 */
[----:B------:R-:W-:Y:S01]  /*1450*/  CS2R R54, SRZ ;  /* 0x0000000000367805 */ /* 0x000fe2000001ff00 */
[----:B------:R-:W2:Y:S02]  /*1460*/  FENCE.VIEW.ASYNC.S ;  /* 0x00000000000073c6 */ /* 0x000ea40000000000 */
[----:B--2---:R2:W4:Y:S02]  /*1470*/  @!UP0 SYNCS.EXCH.64 URZ, [UR12+0x18000], UR8 ;  /* 0x018000080c3f85b2 */ /* 0x0045240008000100 */
[----:B----4-:R-:W-:Y:S06]  /*1480*/  BAR.SYNC.DEFER_BLOCKING 0x0 ;  /* 0x0000000000007b1d */ /* 0x010fec0000010000 */
[----:B------:R2:W4:Y:S01]  /*1490*/  @!UP1 SYNCS.EXCH.64 URZ, [UR12+0x18008], UR6 ;  /* 0x018008060c3f95b2 */ /* 0x0005220008000100 */
[----:B------:R-:W-:Y:S05]  /*14a0*/  @!P1 BRA `(.L_x_47) ;  /* 0x0000000400909947 */ /* 0x000fea0003800000 */
[----:B-1----:R-:W-:Y:S02]  /*14b0*/  SHF.R.U32.HI R2, RZ, 0x5, R0 ;  /* 0x00000005ff027819 */ /* 0x002fe40000011600 */
[----:B------:R-:W-:Y:S02]  /*14c0*/  CS2R R24, SRZ ;  /* 0x0000000000187805 */ /* 0x000fe4000001ff00 */
[----:B------:R-:W-:Y:S02]  /*14d0*/  CS2R R26, SRZ ;  /* 0x00000000001a7805 */ /* 0x000fe4000001ff00 */
[----:B------:R-:W-:Y:S02]  /*14e0*/  CS2R R28, SRZ ;  /* 0x00000000001c7805 */ /* 0x000fe4000001ff00 */
[----:B------:R-:W-:Y:S02]  /*14f0*/  R2UR UR13, R2 ;  /* 0x00000000020d72ca */ /* 0x000fe400000e0000 */
[----:B------:R-:W-:-:S02]  /*1500*/  CS2R R30, SRZ ;  /* 0x00000000001e7805 */ /* 0x000fc4000001ff00 */
[----:B------:R-:W-:Y:S02]  /*1510*/  CS2R R32, SRZ ;  /* 0x0000000000207805 */ /* 0x000fe4000001ff00 */
[----:B------:R-:W-:Y:S02]  /*1520*/  CS2R R34, SRZ ;  /* 0x0000000000227805 */ /* 0x000fe4000001ff00 */
[----:B------:R-:W-:Y:S02]  /*1530*/  CS2R R36, SRZ ;  /* 0x0000000000247805 */ /* 0x000fe4000001ff00 */
[----:B------:R-:W-:Y:S02]  /*1540*/  CS2R R38, SRZ ;  /* 0x0000000000267805 */ /* 0x000fe4000001ff00 */
[----:B------:R-:W-:Y:S02]  /*1550*/  CS2R R40, SRZ ;  /* 0x0000000000287805 */ /* 0x000fe4000001ff00 */
[----:B------:R-:W-:-:S02]  /*1560*/  CS2R R42, SRZ ;  /* 0x00000000002a7805 */ /* 0x000fc4000001ff00 */
[----:B------:R-:W-:Y:S02]  /*1570*/  CS2R R44, SRZ ;  /* 0x00000000002c7805 */ /* 0x000fe4000001ff00 */
[----:B------:R-:W-:Y:S02]  /*1580*/  CS2R R46, SRZ ;  /* 0x00000000002e7805 */ /* 0x000fe4000001ff00 */
[----:B------:R-:W-:Y:S02]  /*1590*/  CS2R R48, SRZ ;  /* 0x0000000000307805 */ /* 0x000fe4000001ff00 */
[----:B------:R-:W-:Y:S02]  /*15a0*/  CS2R R50, SRZ ;  /* 0x0000000000327805 */ /* 0x000fe4000001ff00 */
[----:B------:R-:W-:Y:S02]  /*15b0*/  CS2R R52, SRZ ;  /* 0x0000000000347805 */ /* 0x000fe4000001ff00 */
[----:B------:R-:W-:Y:S01]  /*15c0*/  CS2R R54, SRZ ;  /* 0x0000000000367805 */ /* 0x000fe2000001ff00 */
[----:B------:R-:W-:Y:S01]  /*15d0*/  UMOV UR5, URZ ;  /* 0x0000003f00057c82 */ /* 0x000fe20008000000 */
[----:B------:R-:W-:-:S05]  /*15e0*/  UMOV UR11, URZ ;  /* 0x0000003f000b7c82 */ /* 0x000fca0008000000 */
.L_x_49:
[----:B----4-:R-:W-:Y:S01]  /*15f0*/  BAR.SYNC.DEFER_BLOCKING 0x0 ;  /* 0x0000000000007b1d */ /* 0x010fe20000010000 */
[----:B------:R-:W-:Y:S01]  /*1600*/  ULEA UR18, UR5, UR12, 0x3 ;  /* 0x0000000c05127291 */ /* 0x000fe2000f8e183f */
[----:B------:R-:W-:Y:S01]  /*1610*/  @!P2 IMAD.MOV.U32 R2, RZ, RZ, 0xc000 ;  /* 0x0000c000ff02a424 */ /* 0x000fe200078e00ff */
[----:B------:R-:W-:Y:S01]  /*1620*/  ELECT P0, URZ, PT ;  /* 0x00000000003f782f */ /* 0x000fe20003800000 */
[----:B------:R-:W-:-:S03]  /*1630*/  ULEA UR14, UR5, UR12, 0xf ;  /* 0x0000000c050e7291 */ /* 0x000fc6000f8e783f */
[----:B------:R-:W-:Y:S01]  /*1640*/  ISETP.LT.U32.AND P0, PT, R6, 0x40, P0 ;  /* 0x000000400600780c */ /* 0x000fe20000701070 */
[----:B------:R-:W-:Y:S01]  /*1650*/  ULOP3.LUT UR30, UR13, 0x1, URZ, 0xc0, !UPT ;  /* 0x000000010d1e7892 */ /* 0x000fe2000f8ec03f */
[----:B------:R-:W-:-:S03]  /*1660*/  ELECT P1, URZ, PT ;  /* 0x00000000003f782f */ /* 0x000fc60003820000 */
[----:B------:R-:W-:Y:S02]  /*1670*/  ULEA UR28, UR30, UR14, 0xe ;  /* 0x0000000e1e1c7291 */ /* 0x000fe4000f8e703f */
[----:B------:R-:W-:Y:S01]  /*1680*/  ULEA UR30, UR30, UR11, 0x6 ;  /* 0x0000000b1e1e7291 */ /* 0x000fe2000f8e303f */
[----:B------:R-:W-:Y:S01]  /*1690*/  ISETP.LT.U32.AND P1, PT, R6, 0x20, P1 ;  /* 0x000000200600780c */ /* 0x000fe20000f21070 */
[----:B--2---:R-:W-:-:S04]  /*16a0*/  ULEA UR8, UR5, UR12, 0xe ;  /* 0x0000000c05087291 */ /* 0x004fc8000f8e703f */
[----:B------:R-:W-:Y:S01]  /*16b0*/  VOTEU.ANY UP0, P0 ;  /* 0x00000000003f7886 */ /* 0x000fe20000000100 */
[----:B------:R-:W-:Y:S01]  /*16c0*/  VOTEU.ANY UP2, P0 ;  /* 0x00000000003f7886 */ /* 0x000fe20000040100 */
[----:B------:R-:W-:Y:S01]  /*16d0*/  UIADD3 UR8, UR8, 0x10000, URZ ;  /* 0x0001000008087890 */ /* 0x000fe2000fffe03f */
[----:B------:R1:W-:Y:S01]  /*16e0*/  @!P2 SYNCS.ARRIVE.TRANS64 RZ, [UR18+0x18000], R2 ;  /* 0x01800002ffffa9a7 */ /* 0x0003e20008000012 */
[----:B------:R2:W-:Y:S06]  /*16f0*/  MEMBAR.ALL.CTA ;  /* 0x0000000000007992 */ /* 0x0005ec0000008000 */
[----:B--2---:R-:W2:Y:S01]  /*1700*/  FENCE.VIEW.ASYNC.S ;  /* 0x00000000000073c6 */ /* 0x004ea20000000000 */
[----:B------:R-:W-:Y:S01]  /*1710*/  @UP0 UIADD3 UR29, UR18, 0x18000, URZ ;  /* 0x00018000121d0890 */ /* 0x000fe2000fffe03f */
[----:B------:R-:W-:Y:S01]  /*1720*/  @UP0 UMOV UR6, UR20 ;  /* 0x0000001400060c82 */ /* 0x000fe20008000000 */
[----:B------:R-:W-:Y:S01]  /*1730*/  @UP0 UMOV UR7, UR21 ;  /* 0x0000001500070c82 */ /* 0x000fe20008000000 */
[----:B--2---:R-:W-:Y:S01]  /*1740*/  VOTEU.ANY UP1, P1 ;  /* 0x00000000003f7886 */ /* 0x004fe20000820100 */
[----:B------:R-:W-:Y:S01]  /*1750*/  VOTEU.ANY UP3, P1 ;  /* 0x00000000003f7886 */ /* 0x000fe20000860100 */
[----:B-1----:R-:W-:-:S03]  /*1760*/  IMAD.U32 R2, RZ, RZ, UR4 ;  /* 0x00000004ff027e24 */ /* 0x002fc6000f8e00ff */
[----:B------:R-:W-:Y:S01]  /*1770*/  @UP1 UIADD3 UR9, UR18, 0x18000, URZ ;  /* 0x0001800012091890 */ /* 0x000fe2000fffe03f */
[----:B------:R-:W-:Y:S01]  /*1780*/  @UP1 UMOV UR16, UR22 ;  /* 0x0000001600101c82 */ /* 0x000fe20008000000 */
[----:B------:R-:W-:Y:S01]  /*1790*/  @UP1 UMOV UR17, UR23 ;  /* 0x0000001700111c82 */ /* 0x000fe20008000000 */
[----:B------:R-:W-:Y:S01]  /*17a0*/  SHF.L.U32 R2, R2, 0x1f, RZ ;  /* 0x0000001f02027819 */ /* 0x000fe200000006ff */
[----:B------:R-:W-:Y:S06]  /*17b0*/  BAR.SYNC.DEFER_BLOCKING 0x0 ;  /* 0x0000000000007b1d */ /* 0x000fec0000010000 */
[----:B------:R1:W-:Y:S02]  /*17c0*/  @UP2 UTMALDG.2D [UR28], [UR6] ;  /* 0x0000001c060025b4 */ /* 0x0003e40008008000 */
[----:B------:R-:W-:Y:S06]  /*17d0*/  BAR.SYNC.DEFER_BLOCKING 0x0 ;  /* 0x0000000000007b1d */ /* 0x000fec0000010000 */
[----:B------:R1:W-:Y:S02]  /*17e0*/  @UP3 UTMALDG.2D [UR8], [UR16] ;  /* 0x00000008100035b4 */ /* 0x0003e40008008000 */
[----:B------:R-:W-:Y:S06]  /*17f0*/  BAR.SYNC.DEFER_BLOCKING 0x0 ;  /* 0x0000000000007b1d */ /* 0x000fec0000010000 */
[----:B------:R-:W2:Y:S02]  /*1800*/  SYNCS.PHASECHK.TRANS64.TRYWAIT P0, [UR18+0x18000], R2 ;  /* 0x01800002ff0075a7 */ /* 0x000ea40008000152 */
[----:B-12---:R-:W-:Y:S05]  /*1810*/  @!P0 BRA `(.L_x_48) ;  /* 0x0000000400948947 */ /* 0x006fea0003800000 */
.L_x_50:
[----:B------:R-:W-:Y:S01]  /*1820*/  USHF.L.U32 UR6, UR13, 0x7, URZ ;  /* 0x000000070d067899 */ /* 0x000fe2000800063f */
[----:B------:R-:W-:Y:S02]  /*1830*/  WARPGROUP.DEPBAR.LE gsb0, 0x0 ;  /* 0x00008000000079c5 */ /* 0x000fe40000010000 */
[----:B------:R-:W-:Y:S01]  /*1840*/  USHF.R.U32.HI UR18, URZ, 0x4, UR8 ;  /* 0x000000043f127899 */ /* 0x000fe20008011608 */
[----:B------:R-:W-:Y:S01]  /*1850*/  WARPGROUP.ARRIVE ;  /* 0x00000000000079c5 */ /* 0x000fe20000000000 */
[----:B------:R-:W-:Y:S01]  /*1860*/  ULOP3.LUT UR6, UR6, 0x200, URZ, 0xc0, !UPT ;  /* 0x0000020006067892 */ /* 0x000fe2000f8ec03f */
[----:B------:R-:W1:Y:S01]  /*1870*/  LDC R2, c[0x0][0x230] ;  /* 0x00008c00ff027b82 */ /* 0x000e620000000800 */
[----:B------:R-:W-:Y:S02]  /*1880*/  USGXT.U32 UR18, UR18, 0xe ;  /* 0x0000000e1212789a */ /* 0x000fe40008000000 */
[----:B------:R-:W-:Y:S01]  /*1890*/  ULEA.HI UR6, UR14, UR6, URZ, 0x1c ;  /* 0x000000060e067291 */ /* 0x000fe2000f8fe03f */
[----:B------:R-:W-:Y:S01]  /*18a0*/  UMOV UR17, 0x40000040 ;  /* 0x4000004000117882 */ /* 0x000fe20000000000 */
[----:B------:R-:W-:-:S02]  /*18b0*/  UMOV UR19, 0x40000040 ;  /* 0x4000004000137882 */ /* 0x000fc40000000000 */
[----:B------:R-:W-:Y:S01]  /*18c0*/  ULOP3.LUT UR16, UR6, 0x3fff, URZ, 0xc0, !UPT ;  /* 0x00003fff06107892 */ /* 0x000fe2000f8ec03f */
[----:B------:R-:W-:Y:S02]  /*18d0*/  UMOV UR7, URZ ;  /* 0x0000003f00077c82 */ /* 0x000fe40008000000 */
[----:B------:R-:W-:Y:S01]  /*18e0*/  UMOV UR6, URZ ;  /* 0x0000003f00067c82 */ /* 0x000fe20008000000 */
[----:B------:R-:W-:Y:S02]  /*18f0*/  UIADD3 UR11, UR11, 0x80, URZ ;  /* 0x000000800b0b7890 */ /* 0x000fe4000fffe03f */
[----:B------:R-:W-:-:S03]  /*1900*/  UIADD3 UR5, UR5, 0x1, URZ ;  /* 0x0000000105057890 */ /* 0x000fc6000fffe03f */
[----:B------:R-:W-:Y:S01]  /*1910*/  HGMMA.64x64x16.F32.BF16 R24, gdesc[UR16].tnspB, R24 ;  /* 0x40e00000101879f0 */ /* 0x000fe20008701818 */
[----:B------:R-:W-:Y:S02]  /*1920*/  UIADD3 UR16, UP0, UR16, 0x2, URZ ;  /* 0x0000000210107890 */ /* 0x000fe4000ff1e03f */
[----:B------:R-:W-:Y:S02]  /*1930*/  UIADD3 UR18, UP1, UR18, 0x80, URZ ;  /* 0x0000008012127890 */ /* 0x000fe4000ff3e03f */
[----:B------:R-:W-:Y:S02]  /*1940*/  UIADD3.X UR17, UR6, 0x40000040, URZ, UP0, !UPT ;  /* 0x4000004006117890 */ /* 0x000fe400087fe43f */
[----:B------:R-:W-:Y:S01]  /*1950*/  UIADD3.X UR19, UR7, 0x40000040, URZ, UP1, !UPT ;  /* 0x4000004007137890 */ /* 0x000fe20008ffe43f */
[----:B-1----:R-:W-:Y:S01]  /*1960*/  ISETP.LE.AND P0, PT, R2, UR11, PT ;  /* 0x0000000b02007c0c */ /* 0x002fe2000bf03270 */
[----:B------:R-:W-:Y:S02]  /*1970*/  UIADD3.64 UR32, UR16, 0x2, URZ ;  /* 0x0000000210207897 */ /* 0x000fe4000fffe03f */
[----:B------:R-:W-:-:S02]  /*1980*/  UIADD3.64 UR34, UR18, 0x80, URZ ;  /* 0x0000008012227897 */ /* 0x000fc4000fffe03f */
[----:B------:R-:W-:-:S04]  /*1990*/  UISETP.NE.U32.AND UP0, UPT, UR5, 0x2, UPT ;  /* 0x000000020500788c */ /* 0x000fc8000bf05070 */
[----:B------:R-:W-:Y:S02]  /*19a0*/  USEL UR6, URZ, 0x1, UP0 ;  /* 0x000000013f067887 */ /* 0x000fe40008000000 */
[----:B------:R-:W-:Y:S02]  /*19b0*/  USEL UR5, UR5, URZ, UP0 ;  /* 0x0000003f05057287 */ /* 0x000fe40008000000 */
[----:B------:R-:W-:Y:S01]  /*19c0*/  ULOP3.LUT UR4, UR4, UR6, URZ, 0x3c, !UPT ;  /* 0x0000000604047292 */ /* 0x000fe2000f8e3c3f */
[----:B------:R-:W-:Y:S04]  /*19d0*/  HGMMA.64x64x16.F32.BF16 R24, gdesc[UR16].tnspB, R24 ;  /* 0x40e00000101879f0 */ /* 0x000fe80008701818 */
[----:B------:R-:W-:Y:S01]  /*19e0*/  HGMMA.64x64x16.F32.BF16 R24, gdesc[UR32].tnspB, R24 ;  /* 0x40e00000201879f0 */ /* 0x000fe20008701818 */
[----:B------:R-:W-:-:S02]  /*19f0*/  UIADD3.64 UR32, UR16, 0x4, URZ ;  /* 0x0000000410207897 */ /* 0x000fc4000fffe03f */
[----:B------:R-:W-:-:S09]  /*1a00*/  UIADD3.64 UR34, UR18, 0x100, URZ ;  /* 0x0000010012227897 */ /* 0x000fd2000fffe03f */
[----:B------:R-:W-:Y:S01]  /*1a10*/  HGMMA.64x64x16.F32.BF16 R24, gdesc[UR32].tnspB, R24 ;  /* 0x40e00000201879f0 */ /* 0x000fe20008701818 */
[----:B------:R-:W-:Y:S02]  /*1a20*/  UIADD3.64 UR32, UR16, 0x3fe, URZ ;  /* 0x000003fe10207897 */ /* 0x000fe4000fffe03f */
[----:B------:R-:W-:-:S09]  /*1a30*/  UIADD3.64 UR34, UR18, 0x180, URZ ;  /* 0x0000018012227897 */ /* 0x000fd2000fffe03f */
[----:B------:R-:W-:Y:S01]  /*1a40*/  HGMMA.64x64x16.F32.BF16 R24, gdesc[UR32].tnspB, R24 ;  /* 0x40e00000201879f0 */ /* 0x000fe20008701818 */
[----:B------:R-:W-:Y:S02]  /*1a50*/  UIADD3.64 UR32, UR16, 0x400, URZ ;  /* 0x0000040010207897 */ /* 0x000fe4000fffe03f */
[----:B------:R-:W-:-:S09]  /*1a60*/  UIADD3.64 UR34, UR18, 0x200, URZ ;  /* 0x0000020012227897 */ /* 0x000fd2000fffe03f */
[----:B------:R-:W-:Y:S01]  /*1a70*/  HGMMA.64x64x16.F32.BF16 R24, gdesc[UR32].tnspB, R24 ;  /* 0x40e00000201879f0 */ /* 0x000fe20008701818 */
[----:B------:R-:W-:Y:S02]  /*1a80*/  UIADD3.64 UR32, UR16, 0x402, URZ ;  /* 0x0000040210207897 */ /* 0x000fe4000fffe03f */
[----:B------:R-:W-:Y:S02]  /*1a90*/  UIADD3.64 UR34, UR18, 0x280, URZ ;  /* 0x0000028012227897 */ /* 0x000fe4000fffe03f */
[----:B------:R-:W-:Y:S02]  /*1aa0*/  UIADD3.64 UR16, UR16, 0x404, URZ ;  /* 0x0000040410107897 */ /* 0x000fe4000fffe03f */
[----:B------:R-:W-:-:S05]  /*1ab0*/  UIADD3.64 UR18, UR18, 0x300, URZ ;  /* 0x0000030012127897 */ /* 0x000fca000fffe03f */
[----:B------:R-:W-:Y:S04]  /*1ac0*/  HGMMA.64x64x16.F32.BF16 R24, gdesc[UR32].tnspB, R24 ;  /* 0x40e00000201879f0 */ /* 0x000fe80008701818 */
[----:B------:R-:W-:Y:S01]  /*1ad0*/  HGMMA.64x64x16.F32.BF16 R24, gdesc[UR16].tnspB, R24, gsb0 ;  /* 0x40e00000101879f0 */ /* 0x000fe20008001818 */
[----:B------:R-:W-:Y:S05]  /*1ae0*/  @!P0 BRA `(.L_x_49) ;  /* 0xfffffff800c08947 */ /* 0x000fea000383ffff */
.L_x_47:
[----:B------:R-:W-:Y:S02]  /*1af0*/  WARPGROUP.DEPBAR.LE gsb0, 0x0 ;  /* 0x00008000000079c5 */ /* 0x000fe40000010000 */
[----:B----4-:R-:W-:Y:S01]  /*1b00*/  BAR.SYNC.DEFER_BLOCKING 0x0 ;  /* 0x0000000000007b1d */ /* 0x010fe20000010000 */
[C---:B-1----:R-:W-:Y:S01]  /*1b10*/  IMAD.SHL.U32 R2, R0.reuse, 0x80, RZ ;  /* 0x0000008000027824 */ /* 0x042fe200078e00ff */
[----:B------:R-:W-:Y:S01]  /*1b20*/  F2FP.BF16.F32.PACK_AB R24, R25, R24 ;  /* 0x000000181918723e */ /* 0x000fe200000010ff */
[----:B------:R-:W-:Y:S01]  /*1b30*/  IMAD.SHL.U32 R3, R0, 0x40, RZ ;  /* 0x0000004000037824 */ /* 0x000fe200078e00ff */
[----:B------:R-:W-:Y:S02]  /*1b40*/  F2FP.BF16.F32.PACK_AB R25, R27, R26 ;  /* 0x0000001a1b19723e */ /* 0x000fe400000010ff */
[----:B------:R-:W-:Y:S02]  /*1b50*/  ELECT P0, URZ, PT ;  /* 0x00000000003f782f */ /* 0x000fe40003800000 */
[----:B------:R-:W-:Y:S01]  /*1b60*/  LOP3.LUT R2, R2, 0x780, RZ, 0xc0, !PT ;  /* 0x0000078002027812 */ /* 0x000fe200078ec0ff */
[----:B------:R-:W-:Y:S01]  /*1b70*/  UMOV UR13, UR10 ;  /* 0x0000000a000d7c82 */ /* 0x000fe20008000000 */
[----:B------:R-:W-:Y:S01]  /*1b80*/  F2FP.BF16.F32.PACK_AB R32, R33, R32 ;  /* 0x000000202120723e */ /* 0x000fe200000010ff */
[----:B------:R-:W-:Y:S01]  /*1b90*/  UMOV UR14, UR31 ;  /* 0x0000001f000e7c82 */ /* 0x000fe20008000000 */
[----:B-----5:R-:W-:Y:S01]  /*1ba0*/  LOP3.LUT R4, R2, 0x3800, R3, 0xf8, !PT ;  /* 0x0000380002047812 */ /* 0x020fe200078ef803 */
[----:B------:R-:W-:Y:S01]  /*1bb0*/  IMAD.SHL.U32 R2, R0, 0x10, RZ ;  /* 0x0000001000027824 */ /* 0x000fe200078e00ff */
[----:B------:R-:W-:-:S02]  /*1bc0*/  F2FP.BF16.F32.PACK_AB R26, R29, R28 ;  /* 0x0000001c1d1a723e */ /* 0x000fc400000010ff */
[----:B------:R-:W-:Y:S02]  /*1bd0*/  F2FP.BF16.F32.PACK_AB R27, R31, R30 ;  /* 0x0000001e1f1b723e */ /* 0x000fe400000010ff */
[----:B------:R-:W-:Y:S02]  /*1be0*/  LOP3.LUT R3, R2, 0x70, RZ, 0xc0, !PT ;  /* 0x0000007002037812 */ /* 0x000fe400078ec0ff */
[----:B------:R-:W-:Y:S02]  /*1bf0*/  F2FP.BF16.F32.PACK_AB R33, R35, R34 ;  /* 0x000000222321723e */ /* 0x000fe400000010ff */
[----:B------:R-:W-:Y:S02]  /*1c00*/  LOP3.LUT R3, R3, 0x10, R0, 0x78, !PT ;  /* 0x0000001003037812 */ /* 0x000fe400078e7800 */
[----:B------:R-:W-:Y:S01]  /*1c10*/  F2FP.BF16.F32.PACK_AB R40, R41, R40 ;  /* 0x000000282928723e */ /* 0x000fe200000010ff */
[----:B------:R-:W1:Y:S02]  /*1c20*/  @!P2 SYNCS.CCTL.IV [UR12+0x18000] ;  /* 0x01800000ff00a9b1 */ /* 0x000e64000800000c */
[----:B-1----:R-:W-:Y:S01]  /*1c30*/  BAR.SYNC.DEFER_BLOCKING 0x0 ;  /* 0x0000000000007b1d */ /* 0x002fe20000010000 */
[----:B------:R-:W-:-:S02]  /*1c40*/  LOP3.LUT R3, R4, R3, RZ, 0xfc, !PT ;  /* 0x0000000304037212 */ /* 0x000fc400078efcff */
[----:B------:R-:W-:Y:S02]  /*1c50*/  F2FP.BF16.F32.PACK_AB R34, R37, R36 ;  /* 0x000000242522723e */ /* 0x000fe400000010ff */
[C---:B------:R-:W-:Y:S01]  /*1c60*/  LOP3.LUT R2, R3.reuse, 0x20, RZ, 0x3c, !PT ;  /* 0x0000002003027812 */ /* 0x040fe200078e3cff */
[C---:B------:R-:W-:Y:S01]  /*1c70*/  VIADD R0, R3.reuse, UR12 ;  /* 0x0000000c03007c36 */ /* 0x040fe20008000000 */
[C---:B------:R-:W-:Y:S02]  /*1c80*/  LOP3.LUT R4, R3.reuse, 0x40, RZ, 0x3c, !PT ;  /* 0x0000004003047812 */ /* 0x040fe400078e3cff */
[----:B------:R-:W-:Y:S01]  /*1c90*/  LOP3.LUT R3, R3, 0x60, RZ, 0x3c, !PT ;  /* 0x0000006003037812 */ /* 0x000fe200078e3cff */
[----:B------:R-:W-:Y:S01]  /*1ca0*/  VIADD R2, R2, UR12 ;  /* 0x0000000c02027c36 */ /* 0x000fe20008000000 */
[----:B------:R-:W-:Y:S01]  /*1cb0*/  F2FP.BF16.F32.PACK_AB R35, R39, R38 ;  /* 0x000000262723723e */ /* 0x000fe200000010ff */
[----:B------:R-:W-:Y:S01]  /*1cc0*/  VIADD R4, R4, UR12 ;  /* 0x0000000c04047c36 */ /* 0x000fe20008000000 */
[----:B------:R-:W-:Y:S01]  /*1cd0*/  F2FP.BF16.F32.PACK_AB R41, R43, R42 ;  /* 0x0000002a2b29723e */ /* 0x000fe200000010ff */
[----:B------:R-:W-:Y:S01]  /*1ce0*/  VIADD R3, R3, UR12 ;  /* 0x0000000c03037c36 */ /* 0x000fe20008000000 */
[----:B------:R-:W-:-:S02]  /*1cf0*/  F2FP.BF16.F32.PACK_AB R48, R49, R48 ;  /* 0x000000303130723e */ /* 0x000fc400000010ff */
[----:B------:R-:W-:Y:S02]  /*1d00*/  F2FP.BF16.F32.PACK_AB R42, R45, R44 ;  /* 0x0000002c2d2a723e */ /* 0x000fe400000010ff */
[----:B------:R-:W-:Y:S02]  /*1d10*/  F2FP.BF16.F32.PACK_AB R43, R47, R46 ;  /* 0x0000002e2f2b723e */ /* 0x000fe400000010ff */
[----:B------:R-:W-:Y:S02]  /*1d20*/  F2FP.BF16.F32.PACK_AB R49, R51, R50 ;  /* 0x000000323331723e */ /* 0x000fe400000010ff */
[----:B------:R-:W-:Y:S01]  /*1d30*/  F2FP.BF16.F32.PACK_AB R50, R53, R52 ;  /* 0x000000343532723e */ /* 0x000fe200000010ff */
[----:B------:R-:W1:Y:S01]  /*1d40*/  @!P2 SYNCS.CCTL.IV [UR12+0x18008] ;  /* 0x01800800ff00a9b1 */ /* 0x000e62000800000c */
[----:B------:R-:W-:Y:S01]  /*1d50*/  F2FP.BF16.F32.PACK_AB R51, R55, R54 ;  /* 0x000000363733723e */ /* 0x000fe200000010ff */
[----:B-1----:R-:W-:Y:S01]  /*1d60*/  STSM.16.M88.4 [R0], R24 ;  /* 0x0000001800007844 */ /* 0x002fe20000000200 */
[----:B------:R-:W-:-:S03]  /*1d70*/  ISETP.LT.U32.AND P0, PT, R6, 0x20, P0 ;  /* 0x000000200600780c */ /* 0x000fc60000701070 */
[----:B------:R-:W-:Y:S04]  /*1d80*/  STSM.16.M88.4 [R2], R32 ;  /* 0x0000002002007844 */ /* 0x000fe80000000200 */
[----:B------:R-:W-:Y:S04]  /*1d90*/  STSM.16.M88.4 [R4], R40 ;  /* 0x0000002804007844 */ /* 0x000fe80000000200 */
[----:B------:R-:W-:Y:S02]  /*1da0*/  STSM.16.M88.4 [R3], R48 ;  /* 0x0000003003007844 */ /* 0x000fe40000000200 */
[----:B------:R-:W-:Y:S01]  /*1db0*/  VOTEU.ANY UP0, P0 ;  /* 0x00000000003f7886 */ /* 0x000fe20000000100 */
[----:B------:R-:W-:Y:S01]  /*1dc0*/  VOTEU.ANY UP1, P0 ;  /* 0x00000000003f7886 */ /* 0x000fe20000020100 */
[----:B------:R1:W-:Y:S06]  /*1dd0*/  MEMBAR.ALL.CTA ;  /* 0x0000000000007992 */ /* 0x0003ec0000008000 */
[----:B-1----:R-:W1:Y:S01]  /*1de0*/  FENCE.VIEW.ASYNC.S ;  /* 0x00000000000073c6 */ /* 0x002e620000000000 */
[----:B--2---:R-:W-:Y:S01]  /*1df0*/  @UP0 UMOV UR6, UR24 ;  /* 0x0000001800060c82 */ /* 0x004fe20008000000 */
[----:B------:R-:W-:Y:S01]  /*1e00*/  @UP0 UMOV UR7, UR25 ;  /* 0x0000001900070c82 */ /* 0x000fe20008000000 */
[----:B-1----:R-:W-:Y:S06]  /*1e10*/  BAR.SYNC.DEFER_BLOCKING 0x0 ;  /* 0x0000000000007b1d */ /* 0x002fec0000010000 */
[----:B------:R1:W-:Y:S01]  /*1e20*/  @UP1 UTMASTG.2D [UR12], [UR6] ;  /* 0x0000000c060013b5 */ /* 0x0003e20008008000 */
[----:B------:R0:W-:Y:S01]  /*1e30*/  UTMACMDFLUSH ;  /* 0x00000000000079b7 */ /* 0x0001e20000000000 */
[----:B------:R-:W-:-:S04]  /*1e40*/  DEPBAR.LE SB0, 0x0 ;  /* 0x000080000000791a */ /* 0x000fc80000000000 */
[----:B------:R-:W-:Y:S06]  /*1e50*/  BAR.SYNC.DEFER_BLOCKING 0x0 ;  /* 0x0000000000007b1d */ /* 0x000fec0000010000 */
[----:B-1----:R-:W-:Y:S05]  /*1e60*/  EXIT ;  /* 0x000000000000794d */ /* 0x002fea0003800000 */
.L_x_48:
[----:B------:R-:W1:Y:S02]  /*1e70*/  SYNCS.PHASECHK.TRANS64.TRYWAIT P0, [UR18+0x18000], R2 ;  /* 0x01800002ff0075a7 */ /* 0x000e640008000152 */
[----:B-1----:R-:W-:Y:S05]  /*1e80*/  @!P0 BRA `(.L_x_48) ;  /* 0xfffffffc00f88947 */ /* 0x002fea000383ffff */
[----:B------:R-:W-:Y:S05]  /*1e90*/  BRA `(.L_x_50) ;  /* 0xfffffff800607947 */ /* 0x000fea000383ffff */
.L_x_51:
[----:B------:R-:W-:-:S00]  /*1ea0*/  BRA `(.L_x_51) ;  /* 0xfffffffc00fc7947 */ /* 0x000fc0000383ffff */
[----:B------:R-:W-:-:S00]  /*1eb0*/  NOP ;  /* 0x0000000000007918 */ /* 0x000fc00000000000 */
        /* <DEDUP_REMOVED lines=12> */
.L_x_52:


//--------------------- .nv.shared.gluon_wgmma    --------------------------
	.section	.nv.shared.gluon_wgmma,"aw",@nobits
	.sectionflags	@""
	.align	16
	.zero		1024


//--------------------- .nv.shared.reserved.0     --------------------------
	.section	.nv.shared.reserved.0,"aw",@nobits
	.weak		__nv_reservedSMEM_offset_0_alias
	.size		__nv_reservedSMEM_offset_0_alias, 0, 0
	.other		__nv_reservedSMEM_offset_0_alias,@"STO_CUDA_RESERVED_SHARED STV_DEFAULT"
__nv_reservedSMEM_offset_0_alias:
	.zero		0


//--------------------- .nv.constant0.gluon_wgmma --------------------------
	.section	.nv.constant0.gluon_wgmma,"a",@progbits
	.sectionflags	@""
	.align	4
.nv.constant0.gluon_wgmma:
	.zero		608


//--------------------- SYMBOLS --------------------------

	.type		.nv.reservedSmem.offset0,@object
	.size		.nv.reservedSmem.offset0,0x4
